	.target	sm_90a

	.elftype	@"ET_EXEC"


//--------------------- .note.nv.tkinfo           --------------------------
	.section	.note.nv.tkinfo,"",@"SHT_NOTE"
	.sectionflags	@"SHF_NOTE_NV_TKINFO"
	.tkinfo
        /*0018*/ 	.word	0x00000002
        /*0030*/ 	.string	""
        /*0030*/ 	.string	"ptxas"
        /*0030*/ 	.string	"Cuda compilation tools, release 13.0, V13.0.88"
        /*0030*/ 	.string	"Build cuda_13.0.r13.0/compiler.36424714_0"
        /*0030*/ 	.string	"-arch sm_90a -m 64 "



//--------------------- .note.nv.cuinfo           --------------------------
	.section	.note.nv.cuinfo,"",@"SHT_NOTE"
	.sectionflags	@"SHF_NOTE_NV_CUINFO"
        /*0018*/ 	.short	0x0002
        /*001a*/ 	.short	0x005a
        /*001c*/ 	.short	0x0082
	.zero		2


//--------------------- .nv.info                  --------------------------
	.section	.nv.info,"",@"SHT_CUDA_INFO"
	.align	4


	//----- nvinfo : EIATTR_REGCOUNT
	.align		4
        /*0000*/ 	.byte	0x04, 0x2f
        /*0002*/ 	.short	(.L_12 - .L_11)
	.align		4
.L_11:
        /*0004*/ 	.word	index@(_ZN7cutlass13device_kernelIN5flash19enable_sm80_to_sm89INS1_16FlashAttnFwdSm80INS1_25CollectiveMainloopFwdSm80ILi4ELi1ELb0EN4cute5tupleIJNS5_1CILi128EEENS7_ILi48EEENS7_ILi96EEEEEELi96ENS_10bfloat16_tEfNS_4arch4Sm80ELb1ELb0ELb1ELb1ELb0ELb1ELb1ELb1EEENS1_21CollectiveEpilogueFwdINS6_IJS8_SA_S9_EEENS6_IJNS7_ILi1EEESI_SI_EEESC_SE_Li128ELb1ELb1ELb1ELb0EEENS1_36VarlenDynamicPersistentTileSchedulerILi128ELi48ELi128ELi128ELb1ELb1ELb0ELb1ELb1ELb1EEEEEEEEEvNT_6ParamsE)
        /*0008*/ 	.word	0x00000004


	//----- nvinfo : EIATTR_FRAME_SIZE
	.align		4
.L_12:
        /*000c*/ 	.byte	0x04, 0x11
        /*000e*/ 	.short	(.L_14 - .L_13)
	.align		4
.L_13:
        /*0010*/ 	.word	index@(_ZN7cutlass13device_kernelIN5flash19enable_sm80_to_sm89INS1_16FlashAttnFwdSm80INS1_25CollectiveMainloopFwdSm80ILi4ELi1ELb0EN4cute5tupleIJNS5_1CILi128EEENS7_ILi48EEENS7_ILi96EEEEEELi96ENS_10bfloat16_tEfNS_4arch4Sm80ELb1ELb0ELb1ELb1ELb0ELb1ELb1ELb1EEENS1_21CollectiveEpilogueFwdINS6_IJS8_SA_S9_EEENS6_IJNS7_ILi1EEESI_SI_EEESC_SE_Li128ELb1ELb1ELb1ELb0EEENS1_36VarlenDynamicPersistentTileSchedulerILi128ELi48ELi128ELi128ELb1ELb1ELb0ELb1ELb1ELb1EEEEEEEEEvNT_6ParamsE)
        /*0014*/ 	.word	0x00000000


	//----- nvinfo : EIATTR_REGCOUNT
	.align		4
.L_14:
        /*0018*/ 	.byte	0x04, 0x2f
        /*001a*/ 	.short	(.L_16 - .L_15)
	.align		4
.L_15:
        /*001c*/ 	.word	index@(_ZN7cutlass13device_kernelIN5flash19enable_sm80_to_sm89INS1_16FlashAttnFwdSm80INS1_25CollectiveMainloopFwdSm80ILi4ELi1ELb0EN4cute5tupleIJNS5_1CILi128EEENS7_ILi48EEENS7_ILi96EEEEEELi96ENS_10bfloat16_tEfNS_4arch4Sm80ELb1ELb0ELb1ELb1ELb0ELb0ELb1ELb1EEENS1_21CollectiveEpilogueFwdINS6_IJS8_SA_S9_EEENS6_IJNS7_ILi1EEESI_SI_EEESC_SE_Li128ELb1ELb1ELb1ELb0EEENS1_36VarlenDynamicPersistentTileSchedulerILi128ELi48ELi128ELi128ELb1ELb1ELb0ELb1ELb1ELb1EEEEEEEEEvNT_6ParamsE)
        /*0020*/ 	.word	0x00000004


	//----- nvinfo : EIATTR_FRAME_SIZE
	.align		4
.L_16:
        /*0024*/ 	.byte	0x04, 0x11
        /*0026*/ 	.short	(.L_18 - .L_17)
	.align		4
.L_17:
        /*0028*/ 	.word	index@(_ZN7cutlass13device_kernelIN5flash19enable_sm80_to_sm89INS1_16FlashAttnFwdSm80INS1_25CollectiveMainloopFwdSm80ILi4ELi1ELb0EN4cute5tupleIJNS5_1CILi128EEENS7_ILi48EEENS7_ILi96EEEEEELi96ENS_10bfloat16_tEfNS_4arch4Sm80ELb1ELb0ELb1ELb1ELb0ELb0ELb1ELb1EEENS1_21CollectiveEpilogueFwdINS6_IJS8_SA_S9_EEENS6_IJNS7_ILi1EEESI_SI_EEESC_SE_Li128ELb1ELb1ELb1ELb0EEENS1_36VarlenDynamicPersistentTileSchedulerILi128ELi48ELi128ELi128ELb1ELb1ELb0ELb1ELb1ELb1EEEEEEEEEvNT_6ParamsE)
        /*002c*/ 	.word	0x00000000


	//----- nvinfo : EIATTR_REGCOUNT
	.align		4
.L_18:
        /*0030*/ 	.byte	0x04, 0x2f
        /*0032*/ 	.short	(.L_20 - .L_19)
	.align		4
.L_19:
        /*0034*/ 	.word	index@(_ZN7cutlass13device_kernelIN5flash19enable_sm80_to_sm89INS1_16FlashAttnFwdSm80INS1_25CollectiveMainloopFwdSm80ILi4ELi1ELb0EN4cute5tupleIJNS5_1CILi128EEENS7_ILi64EEENS7_ILi96EEEEEELi96ENS_10bfloat16_tEfNS_4arch4Sm80ELb1ELb0ELb1ELb0ELb0ELb0ELb1ELb1EEENS1_21CollectiveEpilogueFwdINS6_IJS8_SA_S9_EEENS6_IJNS7_ILi1EEESI_SI_EEESC_SE_Li128ELb0ELb1ELb1ELb0EEENS1_30DynamicPersistentTileSchedulerILi128ELi128ELb1ELb1ELb0EEEEEEEEEvNT_6ParamsE)
        /*0038*/ 	.word	0x00000004


	//----- nvinfo : EIATTR_FRAME_SIZE
	.align		4
.L_20:
        /*003c*/ 	.byte	0x04, 0x11
        /*003e*/ 	.short	(.L_22 - .L_21)
	.align		4
.L_21:
        /*0040*/ 	.word	index@(_ZN7cutlass13device_kernelIN5flash19enable_sm80_to_sm89INS1_16FlashAttnFwdSm80INS1_25CollectiveMainloopFwdSm80ILi4ELi1ELb0EN4cute5tupleIJNS5_1CILi128EEENS7_ILi64EEENS7_ILi96EEEEEELi96ENS_10bfloat16_tEfNS_4arch4Sm80ELb1ELb0ELb1ELb0ELb0ELb0ELb1ELb1EEENS1_21CollectiveEpilogueFwdINS6_IJS8_SA_S9_EEENS6_IJNS7_ILi1EEESI_SI_EEESC_SE_Li128ELb0ELb1ELb1ELb0EEENS1_30DynamicPersistentTileSchedulerILi128ELi128ELb1ELb1ELb0EEEEEEEEEvNT_6ParamsE)
        /*0044*/ 	.word	0x00000000


	//----- nvinfo : EIATTR_REGCOUNT
	.align		4
.L_22:
        /*0048*/ 	.byte	0x04, 0x2f
        /*004a*/ 	.short	(.L_24 - .L_23)
	.align		4
.L_23:
        /*004c*/ 	.word	index@(_ZN7cutlass13device_kernelIN5flash19enable_sm80_to_sm89INS1_16FlashAttnFwdSm80INS1_25CollectiveMainloopFwdSm80ILi4ELi1ELb0EN4cute5tupleIJNS5_1CILi128EEENS7_ILi48EEENS7_ILi96EEEEEELi96ENS_10bfloat16_tEfNS_4arch4Sm80ELb0ELb1ELb1ELb1ELb0ELb1ELb1ELb1EEENS1_21CollectiveEpilogueFwdINS6_IJS8_SA_S9_EEENS6_IJNS7_ILi1EEESI_SI_EEESC_SE_Li128ELb1ELb1ELb1ELb0EEENS1_36VarlenDynamicPersistentTileSchedulerILi128ELi48ELi128ELi128ELb1ELb1ELb0ELb1ELb0ELb1EEEEEEEEEvNT_6ParamsE)
        /*0050*/ 	.word	0x00000004


	//----- nvinfo : EIATTR_FRAME_SIZE
	.align		4
.L_24:
        /*0054*/ 	.byte	0x04, 0x11
        /*0056*/ 	.short	(.L_26 - .L_25)
	.align		4
.L_25:
        /*0058*/ 	.word	index@(_ZN7cutlass13device_kernelIN5flash19enable_sm80_to_sm89INS1_16FlashAttnFwdSm80INS1_25CollectiveMainloopFwdSm80ILi4ELi1ELb0EN4cute5tupleIJNS5_1CILi128EEENS7_ILi48EEENS7_ILi96EEEEEELi96ENS_10bfloat16_tEfNS_4arch4Sm80ELb0ELb1ELb1ELb1ELb0ELb1ELb1ELb1EEENS1_21CollectiveEpilogueFwdINS6_IJS8_SA_S9_EEENS6_IJNS7_ILi1EEESI_SI_EEESC_SE_Li128ELb1ELb1ELb1ELb0EEENS1_36VarlenDynamicPersistentTileSchedulerILi128ELi48ELi128ELi128ELb1ELb1ELb0ELb1ELb0ELb1EEEEEEEEEvNT_6ParamsE)
        /*005c*/ 	.word	0x00000000


	//----- nvinfo : EIATTR_REGCOUNT
	.align		4
.L_26:
        /*0060*/ 	.byte	0x04, 0x2f
        /*0062*/ 	.short	(.L_28 - .L_27)
	.align		4
.L_27:
        /*0064*/ 	.word	index@(_ZN7cutlass13device_kernelIN5flash19enable_sm80_to_sm89INS1_16FlashAttnFwdSm80INS1_25CollectiveMainloopFwdSm80ILi4ELi1ELb0EN4cute5tupleIJNS5_1CILi128EEENS7_ILi48EEENS7_ILi96EEEEEELi96ENS_10bfloat16_tEfNS_4arch4Sm80ELb0ELb1ELb1ELb1ELb0ELb0ELb1ELb1EEENS1_21CollectiveEpilogueFwdINS6_IJS8_SA_S9_EEENS6_IJNS7_ILi1EEESI_SI_EEESC_SE_Li128ELb1ELb1ELb1ELb0EEENS1_36VarlenDynamicPersistentTileSchedulerILi128ELi48ELi128ELi128ELb1ELb1ELb0ELb1ELb0ELb1EEEEEEEEEvNT_6ParamsE)
        /*0068*/ 	.word	0x00000004


	//----- nvinfo : EIATTR_FRAME_SIZE
	.align		4
.L_28:
        /*006c*/ 	.byte	0x04, 0x11
        /*006e*/ 	.short	(.L_30 - .L_29)
	.align		4
.L_29:
        /*0070*/ 	.word	index@(_ZN7cutlass13device_kernelIN5flash19enable_sm80_to_sm89INS1_16FlashAttnFwdSm80INS1_25CollectiveMainloopFwdSm80ILi4ELi1ELb0EN4cute5tupleIJNS5_1CILi128EEENS7_ILi48EEENS7_ILi96EEEEEELi96ENS_10bfloat16_tEfNS_4arch4Sm80ELb0ELb1ELb1ELb1ELb0ELb0ELb1ELb1EEENS1_21CollectiveEpilogueFwdINS6_IJS8_SA_S9_EEENS6_IJNS7_ILi1EEESI_SI_EEESC_SE_Li128ELb1ELb1ELb1ELb0EEENS1_36VarlenDynamicPersistentTileSchedulerILi128ELi48ELi128ELi128ELb1ELb1ELb0ELb1ELb0ELb1EEEEEEEEEvNT_6ParamsE)
        /*0074*/ 	.word	0x00000000


	//----- nvinfo : EIATTR_REGCOUNT
	.align		4
.L_30:
        /*0078*/ 	.byte	0x04, 0x2f
        /*007a*/ 	.short	(.L_32 - .L_31)
	.align		4
.L_31:
        /*007c*/ 	.word	index@(_ZN7cutlass13device_kernelIN5flash19enable_sm80_to_sm89INS1_16FlashAttnFwdSm80INS1_25CollectiveMainloopFwdSm80ILi4ELi1ELb0EN4cute5tupleIJNS5_1CILi128EEENS7_ILi48EEENS7_ILi96EEEEEELi96ENS_10bfloat16_tEfNS_4arch4Sm80ELb0ELb1ELb1ELb0ELb0ELb0ELb1ELb1EEENS1_21CollectiveEpilogueFwdINS6_IJS8_SA_S9_EEENS6_IJNS7_ILi1EEESI_SI_EEESC_SE_Li128ELb0ELb1ELb1ELb0EEENS1_19SingleTileSchedulerILb0ELb1ELb1ELi128EEEEEEEEEvNT_6ParamsE)
        /*0080*/ 	.word	0x00000004


	//----- nvinfo : EIATTR_FRAME_SIZE
	.align		4
.L_32:
        /*0084*/ 	.byte	0x04, 0x11
        /*0086*/ 	.short	(.L_34 - .L_33)
	.align		4
.L_33:
        /*0088*/ 	.word	index@(_ZN7cutlass13device_kernelIN5flash19enable_sm80_to_sm89INS1_16FlashAttnFwdSm80INS1_25CollectiveMainloopFwdSm80ILi4ELi1ELb0EN4cute5tupleIJNS5_1CILi128EEENS7_ILi48EEENS7_ILi96EEEEEELi96ENS_10bfloat16_tEfNS_4arch4Sm80ELb0ELb1ELb1ELb0ELb0ELb0ELb1ELb1EEENS1_21CollectiveEpilogueFwdINS6_IJS8_SA_S9_EEENS6_IJNS7_ILi1EEESI_SI_EEESC_SE_Li128ELb0ELb1ELb1ELb0EEENS1_19SingleTileSchedulerILb0ELb1ELb1ELi128EEEEEEEEEvNT_6ParamsE)
        /*008c*/ 	.word	0x00000000


	//----- nvinfo : EIATTR_REGCOUNT
	.align		4
.L_34:
        /*0090*/ 	.byte	0x04, 0x2f
        /*0092*/ 	.short	(.L_36 - .L_35)
	.align		4
.L_35:
        /*0094*/ 	.word	index@(_ZN7cutlass13device_kernelIN5flash19enable_sm80_to_sm89INS1_16FlashAttnFwdSm80INS1_25CollectiveMainloopFwdSm80ILi4ELi1ELb0EN4cute5tupleIJNS5_1CILi128EEENS7_ILi48EEENS7_ILi96EEEEEELi96ENS_10bfloat16_tEfNS_4arch4Sm80ELb0ELb0ELb1ELb1ELb0ELb1ELb1ELb1EEENS1_21CollectiveEpilogueFwdINS6_IJS8_SA_S9_EEENS6_IJNS7_ILi1EEESI_SI_EEESC_SE_Li128ELb1ELb1ELb1ELb0EEENS1_36VarlenDynamicPersistentTileSchedulerILi128ELi48ELi128ELi128ELb1ELb1ELb0ELb0ELb1ELb1EEEEEEEEEvNT_6ParamsE)
        /*0098*/ 	.word	0x00000004


	//----- nvinfo : EIATTR_FRAME_SIZE
	.align		4
.L_36:
        /*009c*/ 	.byte	0x04, 0x11
        /*009e*/ 	.short	(.L_38 - .L_37)
	.align		4
.L_37:
        /*00a0*/ 	.word	index@(_ZN7cutlass13device_kernelIN5flash19enable_sm80_to_sm89INS1_16FlashAttnFwdSm80INS1_25CollectiveMainloopFwdSm80ILi4ELi1ELb0EN4cute5tupleIJNS5_1CILi128EEENS7_ILi48EEENS7_ILi96EEEEEELi96ENS_10bfloat16_tEfNS_4arch4Sm80ELb0ELb0ELb1ELb1ELb0ELb1ELb1ELb1EEENS1_21CollectiveEpilogueFwdINS6_IJS8_SA_S9_EEENS6_IJNS7_ILi1EEESI_SI_EEESC_SE_Li128ELb1ELb1ELb1ELb0EEENS1_36VarlenDynamicPersistentTileSchedulerILi128ELi48ELi128ELi128ELb1ELb1ELb0ELb0ELb1ELb1EEEEEEEEEvNT_6ParamsE)
        /*00a4*/ 	.word	0x00000000


	//----- nvinfo : EIATTR_REGCOUNT
	.align		4
.L_38:
        /*00a8*/ 	.byte	0x04, 0x2f
        /*00aa*/ 	.short	(.L_40 - .L_39)
	.align		4
.L_39:
        /*00ac*/ 	.word	index@(_ZN7cutlass13device_kernelIN5flash19enable_sm80_to_sm89INS1_16FlashAttnFwdSm80INS1_25CollectiveMainloopFwdSm80ILi4ELi1ELb0EN4cute5tupleIJNS5_1CILi128EEENS7_ILi48EEENS7_ILi96EEEEEELi96ENS_10bfloat16_tEfNS_4arch4Sm80ELb0ELb0ELb1ELb1ELb0ELb0ELb1ELb1EEENS1_21CollectiveEpilogueFwdINS6_IJS8_SA_S9_EEENS6_IJNS7_ILi1EEESI_SI_EEESC_SE_Li128ELb1ELb1ELb1ELb0EEENS1_36VarlenDynamicPersistentTileSchedulerILi128ELi48ELi128ELi128ELb1ELb1ELb0ELb0ELb1ELb1EEEEEEEEEvNT_6ParamsE)
        /*00b0*/ 	.word	0x00000004


	//----- nvinfo : EIATTR_FRAME_SIZE
	.align		4
.L_40:
        /*00b4*/ 	.byte	0x04, 0x11
        /*00b6*/ 	.short	(.L_42 - .L_41)
	.align		4
.L_41:
        /*00b8*/ 	.word	index@(_ZN7cutlass13device_kernelIN5flash19enable_sm80_to_sm89INS1_16FlashAttnFwdSm80INS1_25CollectiveMainloopFwdSm80ILi4ELi1ELb0EN4cute5tupleIJNS5_1CILi128EEENS7_ILi48EEENS7_ILi96EEEEEELi96ENS_10bfloat16_tEfNS_4arch4Sm80ELb0ELb0ELb1ELb1ELb0ELb0ELb1ELb1EEENS1_21CollectiveEpilogueFwdINS6_IJS8_SA_S9_EEENS6_IJNS7_ILi1EEESI_SI_EEESC_SE_Li128ELb1ELb1ELb1ELb0EEENS1_36VarlenDynamicPersistentTileSchedulerILi128ELi48ELi128ELi128ELb1ELb1ELb0ELb0ELb1ELb1EEEEEEEEEvNT_6ParamsE)
        /*00bc*/ 	.word	0x00000000


	//----- nvinfo : EIATTR_REGCOUNT
	.align		4
.L_42:
        /*00c0*/ 	.byte	0x04, 0x2f
        /*00c2*/ 	.short	(.L_44 - .L_43)
	.align		4
.L_43:
        /*00c4*/ 	.word	index@(_ZN7cutlass13device_kernelIN5flash19enable_sm80_to_sm89INS1_16FlashAttnFwdSm80INS1_25CollectiveMainloopFwdSm80ILi4ELi1ELb0EN4cute5tupleIJNS5_1CILi128EEENS7_ILi64EEENS7_ILi96EEEEEELi96ENS_10bfloat16_tEfNS_4arch4Sm80ELb0ELb0ELb1ELb0ELb0ELb0ELb1ELb1EEENS1_21CollectiveEpilogueFwdINS6_IJS8_SA_S9_EEENS6_IJNS7_ILi1EEESI_SI_EEESC_SE_Li128ELb0ELb1ELb1ELb0EEENS1_19SingleTileSchedulerILb0ELb1ELb1ELi128EEEEEEEEEvNT_6ParamsE)
        /*00c8*/ 	.word	0x00000004


	//----- nvinfo : EIATTR_FRAME_SIZE
	.align		4
.L_44:
        /*00cc*/ 	.byte	0x04, 0x11
        /*00ce*/ 	.short	(.L_46 - .L_45)
	.align		4
.L_45:
        /*00d0*/ 	.word	index@(_ZN7cutlass13device_kernelIN5flash19enable_sm80_to_sm89INS1_16FlashAttnFwdSm80INS1_25CollectiveMainloopFwdSm80ILi4ELi1ELb0EN4cute5tupleIJNS5_1CILi128EEENS7_ILi64EEENS7_ILi96EEEEEELi96ENS_10bfloat16_tEfNS_4arch4Sm80ELb0ELb0ELb1ELb0ELb0ELb0ELb1ELb1EEENS1_21CollectiveEpilogueFwdINS6_IJS8_SA_S9_EEENS6_IJNS7_ILi1EEESI_SI_EEESC_SE_Li128ELb0ELb1ELb1ELb0EEENS1_19SingleTileSchedulerILb0ELb1ELb1ELi128EEEEEEEEEvNT_6ParamsE)
        /*00d4*/ 	.word	0x00000000


	//----- nvinfo : EIATTR_MIN_STACK_SIZE
	.align		4
.L_46:
        /*00d8*/ 	.byte	0x04, 0x12
        /*00da*/ 	.short	(.L_48 - .L_47)
	.align		4
.L_47:
        /*00dc*/ 	.word	index@(_ZN7cutlass13device_kernelIN5flash19enable_sm80_to_sm89INS1_16FlashAttnFwdSm80INS1_25CollectiveMainloopFwdSm80ILi4ELi1ELb0EN4cute5tupleIJNS5_1CILi128EEENS7_ILi64EEENS7_ILi96EEEEEELi96ENS_10bfloat16_tEfNS_4arch4Sm80ELb0ELb0ELb1ELb0ELb0ELb0ELb1ELb1EEENS1_21CollectiveEpilogueFwdINS6_IJS8_SA_S9_EEENS6_IJNS7_ILi1EEESI_SI_EEESC_SE_Li128ELb0ELb1ELb1ELb0EEENS1_19SingleTileSchedulerILb0ELb1ELb1ELi128EEEEEEEEEvNT_6ParamsE)
        /*00e0*/ 	.word	0x00000000


	//----- nvinfo : EIATTR_MIN_STACK_SIZE
	.align		4
.L_48:
        /*00e4*/ 	.byte	0x04, 0x12
        /*00e6*/ 	.short	(.L_50 - .L_49)
	.align		4
.L_49:
        /*00e8*/ 	.word	index@(_ZN7cutlass13device_kernelIN5flash19enable_sm80_to_sm89INS1_16FlashAttnFwdSm80INS1_25CollectiveMainloopFwdSm80ILi4ELi1ELb0EN4cute5tupleIJNS5_1CILi128EEENS7_ILi48EEENS7_ILi96EEEEEELi96ENS_10bfloat16_tEfNS_4arch4Sm80ELb0ELb0ELb1ELb1ELb0ELb0ELb1ELb1EEENS1_21CollectiveEpilogueFwdINS6_IJS8_SA_S9_EEENS6_IJNS7_ILi1EEESI_SI_EEESC_SE_Li128ELb1ELb1ELb1ELb0EEENS1_36VarlenDynamicPersistentTileSchedulerILi128ELi48ELi128ELi128ELb1ELb1ELb0ELb0ELb1ELb1EEEEEEEEEvNT_6ParamsE)
        /*00ec*/ 	.word	0x00000000


	//----- nvinfo : EIATTR_MIN_STACK_SIZE
	.align		4
.L_50:
        /*00f0*/ 	.byte	0x04, 0x12
        /*00f2*/ 	.short	(.L_52 - .L_51)
	.align		4
.L_51:
        /*00f4*/ 	.word	index@(_ZN7cutlass13device_kernelIN5flash19enable_sm80_to_sm89INS1_16FlashAttnFwdSm80INS1_25CollectiveMainloopFwdSm80ILi4ELi1ELb0EN4cute5tupleIJNS5_1CILi128EEENS7_ILi48EEENS7_ILi96EEEEEELi96ENS_10bfloat16_tEfNS_4arch4Sm80ELb0ELb0ELb1ELb1ELb0ELb1ELb1ELb1EEENS1_21CollectiveEpilogueFwdINS6_IJS8_SA_S9_EEENS6_IJNS7_ILi1EEESI_SI_EEESC_SE_Li128ELb1ELb1ELb1ELb0EEENS1_36VarlenDynamicPersistentTileSchedulerILi128ELi48ELi128ELi128ELb1ELb1ELb0ELb0ELb1ELb1EEEEEEEEEvNT_6ParamsE)
        /*00f8*/ 	.word	0x00000000


	//----- nvinfo : EIATTR_MIN_STACK_SIZE
	.align		4
.L_52:
        /*00fc*/ 	.byte	0x04, 0x12
        /*00fe*/ 	.short	(.L_54 - .L_53)
	.align		4
.L_53:
        /*0100*/ 	.word	index@(_ZN7cutlass13device_kernelIN5flash19enable_sm80_to_sm89INS1_16FlashAttnFwdSm80INS1_25CollectiveMainloopFwdSm80ILi4ELi1ELb0EN4cute5tupleIJNS5_1CILi128EEENS7_ILi48EEENS7_ILi96EEEEEELi96ENS_10bfloat16_tEfNS_4arch4Sm80ELb0ELb1ELb1ELb0ELb0ELb0ELb1ELb1EEENS1_21CollectiveEpilogueFwdINS6_IJS8_SA_S9_EEENS6_IJNS7_ILi1EEESI_SI_EEESC_SE_Li128ELb0ELb1ELb1ELb0EEENS1_19SingleTileSchedulerILb0ELb1ELb1ELi128EEEEEEEEEvNT_6ParamsE)
        /*0104*/ 	.word	0x00000000


	//----- nvinfo : EIATTR_MIN_STACK_SIZE
	.align		4
.L_54:
        /*0108*/ 	.byte	0x04, 0x12
        /*010a*/ 	.short	(.L_56 - .L_55)
	.align		4
.L_55:
        /*010c*/ 	.word	index@(_ZN7cutlass13device_kernelIN5flash19enable_sm80_to_sm89INS1_16FlashAttnFwdSm80INS1_25CollectiveMainloopFwdSm80ILi4ELi1ELb0EN4cute5tupleIJNS5_1CILi128EEENS7_ILi48EEENS7_ILi96EEEEEELi96ENS_10bfloat16_tEfNS_4arch4Sm80ELb0ELb1ELb1ELb1ELb0ELb0ELb1ELb1EEENS1_21CollectiveEpilogueFwdINS6_IJS8_SA_S9_EEENS6_IJNS7_ILi1EEESI_SI_EEESC_SE_Li128ELb1ELb1ELb1ELb0EEENS1_36VarlenDynamicPersistentTileSchedulerILi128ELi48ELi128ELi128ELb1ELb1ELb0ELb1ELb0ELb1EEEEEEEEEvNT_6ParamsE)
        /*0110*/ 	.word	0x00000000


	//----- nvinfo : EIATTR_MIN_STACK_SIZE
	.align		4
.L_56:
        /*0114*/ 	.byte	0x04, 0x12
        /*0116*/ 	.short	(.L_58 - .L_57)
	.align		4
.L_57:
        /*0118*/ 	.word	index@(_ZN7cutlass13device_kernelIN5flash19enable_sm80_to_sm89INS1_16FlashAttnFwdSm80INS1_25CollectiveMainloopFwdSm80ILi4ELi1ELb0EN4cute5tupleIJNS5_1CILi128EEENS7_ILi48EEENS7_ILi96EEEEEELi96ENS_10bfloat16_tEfNS_4arch4Sm80ELb0ELb1ELb1ELb1ELb0ELb1ELb1ELb1EEENS1_21CollectiveEpilogueFwdINS6_IJS8_SA_S9_EEENS6_IJNS7_ILi1EEESI_SI_EEESC_SE_Li128ELb1ELb1ELb1ELb0EEENS1_36VarlenDynamicPersistentTileSchedulerILi128ELi48ELi128ELi128ELb1ELb1ELb0ELb1ELb0ELb1EEEEEEEEEvNT_6ParamsE)
        /*011c*/ 	.word	0x00000000


	//----- nvinfo : EIATTR_MIN_STACK_SIZE
	.align		4
.L_58:
        /*0120*/ 	.byte	0x04, 0x12
        /*0122*/ 	.short	(.L_60 - .L_59)
	.align		4
.L_59:
        /*0124*/ 	.word	index@(_ZN7cutlass13device_kernelIN5flash19enable_sm80_to_sm89INS1_16FlashAttnFwdSm80INS1_25CollectiveMainloopFwdSm80ILi4ELi1ELb0EN4cute5tupleIJNS5_1CILi128EEENS7_ILi64EEENS7_ILi96EEEEEELi96ENS_10bfloat16_tEfNS_4arch4Sm80ELb1ELb0ELb1ELb0ELb0ELb0ELb1ELb1EEENS1_21CollectiveEpilogueFwdINS6_IJS8_SA_S9_EEENS6_IJNS7_ILi1EEESI_SI_EEESC_SE_Li128ELb0ELb1ELb1ELb0EEENS1_30DynamicPersistentTileSchedulerILi128ELi128ELb1ELb1ELb0EEEEEEEEEvNT_6ParamsE)
        /*0128*/ 	.word	0x00000000


	//----- nvinfo : EIATTR_MIN_STACK_SIZE
	.align		4
.L_60:
        /*012c*/ 	.byte	0x04, 0x12
        /*012e*/ 	.short	(.L_62 - .L_61)
	.align		4
.L_61:
        /*0130*/ 	.word	index@(_ZN7cutlass13device_kernelIN5flash19enable_sm80_to_sm89INS1_16FlashAttnFwdSm80INS1_25CollectiveMainloopFwdSm80ILi4ELi1ELb0EN4cute5tupleIJNS5_1CILi128EEENS7_ILi48EEENS7_ILi96EEEEEELi96ENS_10bfloat16_tEfNS_4arch4Sm80ELb1ELb0ELb1ELb1ELb0ELb0ELb1ELb1EEENS1_21CollectiveEpilogueFwdINS6_IJS8_SA_S9_EEENS6_IJNS7_ILi1EEESI_SI_EEESC_SE_Li128ELb1ELb1ELb1ELb0EEENS1_36VarlenDynamicPersistentTileSchedulerILi128ELi48ELi128ELi128ELb1ELb1ELb0ELb1ELb1ELb1EEEEEEEEEvNT_6ParamsE)
        /*0134*/ 	.word	0x00000000


	//----- nvinfo : EIATTR_MIN_STACK_SIZE
	.align		4
.L_62:
        /*0138*/ 	.byte	0x04, 0x12
        /*013a*/ 	.short	(.L_64 - .L_63)
	.align		4
.L_63:
        /*013c*/ 	.word	index@(_ZN7cutlass13device_kernelIN5flash19enable_sm80_to_sm89INS1_16FlashAttnFwdSm80INS1_25CollectiveMainloopFwdSm80ILi4ELi1ELb0EN4cute5tupleIJNS5_1CILi128EEENS7_ILi48EEENS7_ILi96EEEEEELi96ENS_10bfloat16_tEfNS_4arch4Sm80ELb1ELb0ELb1ELb1ELb0ELb1ELb1ELb1EEENS1_21CollectiveEpilogueFwdINS6_IJS8_SA_S9_EEENS6_IJNS7_ILi1EEESI_SI_EEESC_SE_Li128ELb1ELb1ELb1ELb0EEENS1_36VarlenDynamicPersistentTileSchedulerILi128ELi48ELi128ELi128ELb1ELb1ELb0ELb1ELb1ELb1EEEEEEEEEvNT_6ParamsE)
        /*0140*/ 	.word	0x00000000
.L_64:


//--------------------- .nv.compat                --------------------------
	.section	.nv.compat,"",@"SHT_CUDA_COMPAT_INFO"
	.align	4
        /*0000*/ 	.byte	0x02, 0x09, 0x01, 0x00, 0x02, 0x02, 0x01, 0x00, 0x02, 0x05, 0x05, 0x00, 0x03, 0x07, 0x01, 0x01
        /*0010*/ 	.byte	0x02, 0x03, 0x00, 0x00, 0x02, 0x06, 0x01, 0x00, 0x04, 0x0b, 0x08, 0x00, 0x00, 0x00, 0x00, 0x00
        /*0020*/ 	.byte	0x00, 0x00, 0x00, 0x00


//--------------------- .nv.info._ZN7cutlass13device_kernelIN5flash19enable_sm80_to_sm89INS1_16FlashAttnFwdSm80INS1_25CollectiveMainloopFwdSm80ILi4ELi1ELb0EN4cute5tupleIJNS5_1CILi128EEENS7_ILi64EEENS7_ILi96EEEEEELi96ENS_10bfloat16_tEfNS_4arch4Sm80ELb0ELb0ELb1ELb0ELb0ELb0ELb1ELb1EEENS1_21CollectiveEpilogueFwdINS6_IJS8_SA_S9_EEENS6_IJNS7_ILi1EEESI_SI_EEESC_SE_Li128ELb0ELb1ELb1ELb0EEENS1_19SingleTileSchedulerILb0ELb1ELb1ELi128EEEEEEEEEvNT_6ParamsE --------------------------
	.section	.nv.info._ZN7cutlass13device_kernelIN5flash19enable_sm80_to_sm89INS1_16FlashAttnFwdSm80INS1_25CollectiveMainloopFwdSm80ILi4ELi1ELb0EN4cute5tupleIJNS5_1CILi128EEENS7_ILi64EEENS7_ILi96EEEEEELi96ENS_10bfloat16_tEfNS_4arch4Sm80ELb0ELb0ELb1ELb0ELb0ELb0ELb1ELb1EEENS1_21CollectiveEpilogueFwdINS6_IJS8_SA_S9_EEENS6_IJNS7_ILi1EEESI_SI_EEESC_SE_Li128ELb0ELb1ELb1ELb0EEENS1_19SingleTileSchedulerILb0ELb1ELb1ELi128EEEEEEEEEvNT_6ParamsE,"",@"SHT_CUDA_INFO"
	.sectionflags	@""
	.align	4


	//----- nvinfo : EIATTR_CUDA_API_VERSION
	.align		4
        /*0000*/ 	.byte	0x04, 0x37
        /*0002*/ 	.short	(.L_66 - .L_65)
.L_65:
        /*0004*/ 	.word	0x00000082


	//----- nvinfo : EIATTR_KPARAM_INFO
	.align		4
.L_66:
        /*0008*/ 	.byte	0x04, 0x17
        /*000a*/ 	.short	(.L_68 - .L_67)
.L_67:
        /*000c*/ 	.word	0x00000000
        /*0010*/ 	.short	0x0000
        /*0012*/ 	.short	0x0000
        /*0014*/ 	.byte	0x00, 0xf0, 0x61, 0x10


	//----- nvinfo : EIATTR_SPARSE_MMA_MASK
	.align		4
.L_68:
        /*0018*/ 	.byte	0x03, 0x50
        /*001a*/ 	.short	0x0000


	//----- nvinfo : EIATTR_MAXREG_COUNT
	.align		4
        /*001c*/ 	.byte	0x03, 0x1b
        /*001e*/ 	.short	0x00ff


	//----- nvinfo : EIATTR_MERCURY_ISA_VERSION
	.align		4
        /*0020*/ 	.byte	0x03, 0x5f
        /*0022*/ 	.short	0x0101


	//----- nvinfo : EIATTR_EXIT_INSTR_OFFSETS
	.align		4
        /*0024*/ 	.byte	0x04, 0x1c
        /*0026*/ 	.short	(.L_70 - .L_69)


	//   ....[0]....
.L_69:
        /*0028*/ 	.word	0x00000010


	//----- nvinfo : EIATTR_MAX_THREADS
	.align		4
.L_70:
        /*002c*/ 	.byte	0x04, 0x05
        /*002e*/ 	.short	(.L_72 - .L_71)
.L_71:
        /*0030*/ 	.word	0x00000080
        /*0034*/ 	.word	0x00000001
        /*0038*/ 	.word	0x00000001


	//----- nvinfo : EIATTR_CBANK_PARAM_SIZE
	.align		4
.L_72:
        /*003c*/ 	.byte	0x03, 0x19
        /*003e*/ 	.short	0x0418


	//----- nvinfo : EIATTR_PARAM_CBANK
	.align		4
        /*0040*/ 	.byte	0x04, 0x0a
        /*0042*/ 	.short	(.L_74 - .L_73)
	.align		4
.L_73:
        /*0044*/ 	.word	index@(.nv.constant0._ZN7cutlass13device_kernelIN5flash19enable_sm80_to_sm89INS1_16FlashAttnFwdSm80INS1_25CollectiveMainloopFwdSm80ILi4ELi1ELb0EN4cute5tupleIJNS5_1CILi128EEENS7_ILi64EEENS7_ILi96EEEEEELi96ENS_10bfloat16_tEfNS_4arch4Sm80ELb0ELb0ELb1ELb0ELb0ELb0ELb1ELb1EEENS1_21CollectiveEpilogueFwdINS6_IJS8_SA_S9_EEENS6_IJNS7_ILi1EEESI_SI_EEESC_SE_Li128ELb0ELb1ELb1ELb0EEENS1_19SingleTileSchedulerILb0ELb1ELb1ELi128EEEEEEEEEvNT_6ParamsE)
        /*0048*/ 	.short	0x0210
        /*004a*/ 	.short	0x0418


	//----- nvinfo : EIATTR_SW_WAR
	.align		4
.L_74:
        /*004c*/ 	.byte	0x04, 0x36
        /*004e*/ 	.short	(.L_76 - .L_75)
.L_75:
        /*0050*/ 	.word	0x00000008
.L_76:


//--------------------- .nv.info._ZN7cutlass13device_kernelIN5flash19enable_sm80_to_sm89INS1_16FlashAttnFwdSm80INS1_25CollectiveMainloopFwdSm80ILi4ELi1ELb0EN4cute5tupleIJNS5_1CILi128EEENS7_ILi48EEENS7_ILi96EEEEEELi96ENS_10bfloat16_tEfNS_4arch4Sm80ELb0ELb0ELb1ELb1ELb0ELb0ELb1ELb1EEENS1_21CollectiveEpilogueFwdINS6_IJS8_SA_S9_EEENS6_IJNS7_ILi1EEESI_SI_EEESC_SE_Li128ELb1ELb1ELb1ELb0EEENS1_36VarlenDynamicPersistentTileSchedulerILi128ELi48ELi128ELi128ELb1ELb1ELb0ELb0ELb1ELb1EEEEEEEEEvNT_6ParamsE --------------------------
	.section	.nv.info._ZN7cutlass13device_kernelIN5flash19enable_sm80_to_sm89INS1_16FlashAttnFwdSm80INS1_25CollectiveMainloopFwdSm80ILi4ELi1ELb0EN4cute5tupleIJNS5_1CILi128EEENS7_ILi48EEENS7_ILi96EEEEEELi96ENS_10bfloat16_tEfNS_4arch4Sm80ELb0ELb0ELb1ELb1ELb0ELb0ELb1ELb1EEENS1_21CollectiveEpilogueFwdINS6_IJS8_SA_S9_EEENS6_IJNS7_ILi1EEESI_SI_EEESC_SE_Li128ELb1ELb1ELb1ELb0EEENS1_36VarlenDynamicPersistentTileSchedulerILi128ELi48ELi128ELi128ELb1ELb1ELb0ELb0ELb1ELb1EEEEEEEEEvNT_6ParamsE,"",@"SHT_CUDA_INFO"
	.sectionflags	@""
	.align	4


	//----- nvinfo : EIATTR_CUDA_API_VERSION
	.align		4
        /*0000*/ 	.byte	0x04, 0x37
        /*0002*/ 	.short	(.L_78 - .L_77)
.L_77:
        /*0004*/ 	.word	0x00000082


	//----- nvinfo : EIATTR_KPARAM_INFO
	.align		4
.L_78:
        /*0008*/ 	.byte	0x04, 0x17
        /*000a*/ 	.short	(.L_80 - .L_79)
.L_79:
        /*000c*/ 	.word	0x00000000
        /*0010*/ 	.short	0x0000
        /*0012*/ 	.short	0x0000
        /*0014*/ 	.byte	0x00, 0xf0, 0xe1, 0x10


	//----- nvinfo : EIATTR_SPARSE_MMA_MASK
	.align		4
.L_80:
        /*0018*/ 	.byte	0x03, 0x50
        /*001a*/ 	.short	0x0000


	//----- nvinfo : EIATTR_MAXREG_COUNT
	.align		4
        /*001c*/ 	.byte	0x03, 0x1b
        /*001e*/ 	.short	0x00ff


	//----- nvinfo : EIATTR_MERCURY_ISA_VERSION
	.align		4
        /*0020*/ 	.byte	0x03, 0x5f
        /*0022*/ 	.short	0x0101


	//----- nvinfo : EIATTR_EXIT_INSTR_OFFSETS
	.align		4
        /*0024*/ 	.byte	0x04, 0x1c
        /*0026*/ 	.short	(.L_82 - .L_81)


	//   ....[0]....
.L_81:
        /*0028*/ 	.word	0x00000010


	//----- nvinfo : EIATTR_MAX_THREADS
	.align		4
.L_82:
        /*002c*/ 	.byte	0x04, 0x05
        /*002e*/ 	.short	(.L_84 - .L_83)
.L_83:
        /*0030*/ 	.word	0x00000080
        /*0034*/ 	.word	0x00000001
        /*0038*/ 	.word	0x00000001


	//----- nvinfo : EIATTR_CBANK_PARAM_SIZE
	.align		4
.L_84:
        /*003c*/ 	.byte	0x03, 0x19
        /*003e*/ 	.short	0x0438


	//----- nvinfo : EIATTR_PARAM_CBANK
	.align		4
        /*0040*/ 	.byte	0x04, 0x0a
        /*0042*/ 	.short	(.L_86 - .L_85)
	.align		4
.L_85:
        /*0044*/ 	.word	index@(.nv.constant0._ZN7cutlass13device_kernelIN5flash19enable_sm80_to_sm89INS1_16FlashAttnFwdSm80INS1_25CollectiveMainloopFwdSm80ILi4ELi1ELb0EN4cute5tupleIJNS5_1CILi128EEENS7_ILi48EEENS7_ILi96EEEEEELi96ENS_10bfloat16_tEfNS_4arch4Sm80ELb0ELb0ELb1ELb1ELb0ELb0ELb1ELb1EEENS1_21CollectiveEpilogueFwdINS6_IJS8_SA_S9_EEENS6_IJNS7_ILi1EEESI_SI_EEESC_SE_Li128ELb1ELb1ELb1ELb0EEENS1_36VarlenDynamicPersistentTileSchedulerILi128ELi48ELi128ELi128ELb1ELb1ELb0ELb0ELb1ELb1EEEEEEEEEvNT_6ParamsE)
        /*0048*/ 	.short	0x0210
        /*004a*/ 	.short	0x0438


	//----- nvinfo : EIATTR_SW_WAR
	.align		4
.L_86:
        /*004c*/ 	.byte	0x04, 0x36
        /*004e*/ 	.short	(.L_88 - .L_87)
.L_87:
        /*0050*/ 	.word	0x00000008
.L_88:


//--------------------- .nv.info._ZN7cutlass13device_kernelIN5flash19enable_sm80_to_sm89INS1_16FlashAttnFwdSm80INS1_25CollectiveMainloopFwdSm80ILi4ELi1ELb0EN4cute5tupleIJNS5_1CILi128EEENS7_ILi48EEENS7_ILi96EEEEEELi96ENS_10bfloat16_tEfNS_4arch4Sm80ELb0ELb0ELb1ELb1ELb0ELb1ELb1ELb1EEENS1_21CollectiveEpilogueFwdINS6_IJS8_SA_S9_EEENS6_IJNS7_ILi1EEESI_SI_EEESC_SE_Li128ELb1ELb1ELb1ELb0EEENS1_36VarlenDynamicPersistentTileSchedulerILi128ELi48ELi128ELi128ELb1ELb1ELb0ELb0ELb1ELb1EEEEEEEEEvNT_6ParamsE --------------------------
	.section	.nv.info._ZN7cutlass13device_kernelIN5flash19enable_sm80_to_sm89INS1_16FlashAttnFwdSm80INS1_25CollectiveMainloopFwdSm80ILi4ELi1ELb0EN4cute5tupleIJNS5_1CILi128EEENS7_ILi48EEENS7_ILi96EEEEEELi96ENS_10bfloat16_tEfNS_4arch4Sm80ELb0ELb0ELb1ELb1ELb0ELb1ELb1ELb1EEENS1_21CollectiveEpilogueFwdINS6_IJS8_SA_S9_EEENS6_IJNS7_ILi1EEESI_SI_EEESC_SE_Li128ELb1ELb1ELb1ELb0EEENS1_36VarlenDynamicPersistentTileSchedulerILi128ELi48ELi128ELi128ELb1ELb1ELb0ELb0ELb1ELb1EEEEEEEEEvNT_6ParamsE,"",@"SHT_CUDA_INFO"
	.sectionflags	@""
	.align	4


	//----- nvinfo : EIATTR_CUDA_API_VERSION
	.align		4
        /*0000*/ 	.byte	0x04, 0x37
        /*0002*/ 	.short	(.L_90 - .L_89)
.L_89:
        /*0004*/ 	.word	0x00000082


	//----- nvinfo : EIATTR_KPARAM_INFO
	.align		4
.L_90:
        /*0008*/ 	.byte	0x04, 0x17
        /*000a*/ 	.short	(.L_92 - .L_91)
.L_91:
        /*000c*/ 	.word	0x00000000
        /*0010*/ 	.short	0x0000
        /*0012*/ 	.short	0x0000
        /*0014*/ 	.byte	0x00, 0xf0, 0xe1, 0x10


	//----- nvinfo : EIATTR_SPARSE_MMA_MASK
	.align		4
.L_92:
        /*0018*/ 	.byte	0x03, 0x50
        /*001a*/ 	.short	0x0000


	//----- nvinfo : EIATTR_MAXREG_COUNT
	.align		4
        /*001c*/ 	.byte	0x03, 0x1b
        /*001e*/ 	.short	0x00ff


	//----- nvinfo : EIATTR_MERCURY_ISA_VERSION
	.align		4
        /*0020*/ 	.byte	0x03, 0x5f
        /*0022*/ 	.short	0x0101


	//----- nvinfo : EIATTR_EXIT_INSTR_OFFSETS
	.align		4
        /*0024*/ 	.byte	0x04, 0x1c
        /*0026*/ 	.short	(.L_94 - .L_93)


	//   ....[0]....
.L_93:
        /*0028*/ 	.word	0x00000010


	//----- nvinfo : EIATTR_MAX_THREADS
	.align		4
.L_94:
        /*002c*/ 	.byte	0x04, 0x05
        /*002e*/ 	.short	(.L_96 - .L_95)
.L_95:
        /*0030*/ 	.word	0x00000080
        /*0034*/ 	.word	0x00000001
        /*0038*/ 	.word	0x00000001


	//----- nvinfo : EIATTR_CBANK_PARAM_SIZE
	.align		4
.L_96:
        /*003c*/ 	.byte	0x03, 0x19
        /*003e*/ 	.short	0x0438


	//----- nvinfo : EIATTR_PARAM_CBANK
	.align		4
        /*0040*/ 	.byte	0x04, 0x0a
        /*0042*/ 	.short	(.L_98 - .L_97)
	.align		4
.L_97:
        /*0044*/ 	.word	index@(.nv.constant0._ZN7cutlass13device_kernelIN5flash19enable_sm80_to_sm89INS1_16FlashAttnFwdSm80INS1_25CollectiveMainloopFwdSm80ILi4ELi1ELb0EN4cute5tupleIJNS5_1CILi128EEENS7_ILi48EEENS7_ILi96EEEEEELi96ENS_10bfloat16_tEfNS_4arch4Sm80ELb0ELb0ELb1ELb1ELb0ELb1ELb1ELb1EEENS1_21CollectiveEpilogueFwdINS6_IJS8_SA_S9_EEENS6_IJNS7_ILi1EEESI_SI_EEESC_SE_Li128ELb1ELb1ELb1ELb0EEENS1_36VarlenDynamicPersistentTileSchedulerILi128ELi48ELi128ELi128ELb1ELb1ELb0ELb0ELb1ELb1EEEEEEEEEvNT_6ParamsE)
        /*0048*/ 	.short	0x0210
        /*004a*/ 	.short	0x0438


	//----- nvinfo : EIATTR_SW_WAR
	.align		4
.L_98:
        /*004c*/ 	.byte	0x04, 0x36
        /*004e*/ 	.short	(.L_100 - .L_99)
.L_99:
        /*0050*/ 	.word	0x00000008
.L_100:


//--------------------- .nv.info._ZN7cutlass13device_kernelIN5flash19enable_sm80_to_sm89INS1_16FlashAttnFwdSm80INS1_25CollectiveMainloopFwdSm80ILi4ELi1ELb0EN4cute5tupleIJNS5_1CILi128EEENS7_ILi48EEENS7_ILi96EEEEEELi96ENS_10bfloat16_tEfNS_4arch4Sm80ELb0ELb1ELb1ELb0ELb0ELb0ELb1ELb1EEENS1_21CollectiveEpilogueFwdINS6_IJS8_SA_S9_EEENS6_IJNS7_ILi1EEESI_SI_EEESC_SE_Li128ELb0ELb1ELb1ELb0EEENS1_19SingleTileSchedulerILb0ELb1ELb1ELi128EEEEEEEEEvNT_6ParamsE --------------------------
	.section	.nv.info._ZN7cutlass13device_kernelIN5flash19enable_sm80_to_sm89INS1_16FlashAttnFwdSm80INS1_25CollectiveMainloopFwdSm80ILi4ELi1ELb0EN4cute5tupleIJNS5_1CILi128EEENS7_ILi48EEENS7_ILi96EEEEEELi96ENS_10bfloat16_tEfNS_4arch4Sm80ELb0ELb1ELb1ELb0ELb0ELb0ELb1ELb1EEENS1_21CollectiveEpilogueFwdINS6_IJS8_SA_S9_EEENS6_IJNS7_ILi1EEESI_SI_EEESC_SE_Li128ELb0ELb1ELb1ELb0EEENS1_19SingleTileSchedulerILb0ELb1ELb1ELi128EEEEEEEEEvNT_6ParamsE,"",@"SHT_CUDA_INFO"
	.sectionflags	@""
	.align	4


	//----- nvinfo : EIATTR_CUDA_API_VERSION
	.align		4
        /*0000*/ 	.byte	0x04, 0x37
        /*0002*/ 	.short	(.L_102 - .L_101)
.L_101:
        /*0004*/ 	.word	0x00000082


	//----- nvinfo : EIATTR_KPARAM_INFO
	.align		4
.L_102:
        /*0008*/ 	.byte	0x04, 0x17
        /*000a*/ 	.short	(.L_104 - .L_103)
.L_103:
        /*000c*/ 	.word	0x00000000
        /*0010*/ 	.short	0x0000
        /*0012*/ 	.short	0x0000
        /*0014*/ 	.byte	0x00, 0xf0, 0x61, 0x10


	//----- nvinfo : EIATTR_SPARSE_MMA_MASK
	.align		4
.L_104:
        /*0018*/ 	.byte	0x03, 0x50
        /*001a*/ 	.short	0x0000


	//----- nvinfo : EIATTR_MAXREG_COUNT
	.align		4
        /*001c*/ 	.byte	0x03, 0x1b
        /*001e*/ 	.short	0x00ff


	//----- nvinfo : EIATTR_MERCURY_ISA_VERSION
	.align		4
        /*0020*/ 	.byte	0x03, 0x5f
        /*0022*/ 	.short	0x0101


	//----- nvinfo : EIATTR_EXIT_INSTR_OFFSETS
	.align		4
        /*0024*/ 	.byte	0x04, 0x1c
        /*0026*/ 	.short	(.L_106 - .L_105)


	//   ....[0]....
.L_105:
        /*0028*/ 	.word	0x00000010


	//----- nvinfo : EIATTR_MAX_THREADS
	.align		4
.L_106:
        /*002c*/ 	.byte	0x04, 0x05
        /*002e*/ 	.short	(.L_108 - .L_107)
.L_107:
        /*0030*/ 	.word	0x00000080
        /*0034*/ 	.word	0x00000001
        /*0038*/ 	.word	0x00000001


	//----- nvinfo : EIATTR_CBANK_PARAM_SIZE
	.align		4
.L_108:
        /*003c*/ 	.byte	0x03, 0x19
        /*003e*/ 	.short	0x0418


	//----- nvinfo : EIATTR_PARAM_CBANK
	.align		4
        /*0040*/ 	.byte	0x04, 0x0a
        /*0042*/ 	.short	(.L_110 - .L_109)
	.align		4
.L_109:
        /*0044*/ 	.word	index@(.nv.constant0._ZN7cutlass13device_kernelIN5flash19enable_sm80_to_sm89INS1_16FlashAttnFwdSm80INS1_25CollectiveMainloopFwdSm80ILi4ELi1ELb0EN4cute5tupleIJNS5_1CILi128EEENS7_ILi48EEENS7_ILi96EEEEEELi96ENS_10bfloat16_tEfNS_4arch4Sm80ELb0ELb1ELb1ELb0ELb0ELb0ELb1ELb1EEENS1_21CollectiveEpilogueFwdINS6_IJS8_SA_S9_EEENS6_IJNS7_ILi1EEESI_SI_EEESC_SE_Li128ELb0ELb1ELb1ELb0EEENS1_19SingleTileSchedulerILb0ELb1ELb1ELi128EEEEEEEEEvNT_6ParamsE)
        /*0048*/ 	.short	0x0210
        /*004a*/ 	.short	0x0418


	//----- nvinfo : EIATTR_SW_WAR
	.align		4
.L_110:
        /*004c*/ 	.byte	0x04, 0x36
        /*004e*/ 	.short	(.L_112 - .L_111)
.L_111:
        /*0050*/ 	.word	0x00000008
.L_112:


//--------------------- .nv.info._ZN7cutlass13device_kernelIN5flash19enable_sm80_to_sm89INS1_16FlashAttnFwdSm80INS1_25CollectiveMainloopFwdSm80ILi4ELi1ELb0EN4cute5tupleIJNS5_1CILi128EEENS7_ILi48EEENS7_ILi96EEEEEELi96ENS_10bfloat16_tEfNS_4arch4Sm80ELb0ELb1ELb1ELb1ELb0ELb0ELb1ELb1EEENS1_21CollectiveEpilogueFwdINS6_IJS8_SA_S9_EEENS6_IJNS7_ILi1EEESI_SI_EEESC_SE_Li128ELb1ELb1ELb1ELb0EEENS1_36VarlenDynamicPersistentTileSchedulerILi128ELi48ELi128ELi128ELb1ELb1ELb0ELb1ELb0ELb1EEEEEEEEEvNT_6ParamsE --------------------------
	.section	.nv.info._ZN7cutlass13device_kernelIN5flash19enable_sm80_to_sm89INS1_16FlashAttnFwdSm80INS1_25CollectiveMainloopFwdSm80ILi4ELi1ELb0EN4cute5tupleIJNS5_1CILi128EEENS7_ILi48EEENS7_ILi96EEEEEELi96ENS_10bfloat16_tEfNS_4arch4Sm80ELb0ELb1ELb1ELb1ELb0ELb0ELb1ELb1EEENS1_21CollectiveEpilogueFwdINS6_IJS8_SA_S9_EEENS6_IJNS7_ILi1EEESI_SI_EEESC_SE_Li128ELb1ELb1ELb1ELb0EEENS1_36VarlenDynamicPersistentTileSchedulerILi128ELi48ELi128ELi128ELb1ELb1ELb0ELb1ELb0ELb1EEEEEEEEEvNT_6ParamsE,"",@"SHT_CUDA_INFO"
	.sectionflags	@""
	.align	4


	//----- nvinfo : EIATTR_CUDA_API_VERSION
	.align		4
        /*0000*/ 	.byte	0x04, 0x37
        /*0002*/ 	.short	(.L_114 - .L_113)
.L_113:
        /*0004*/ 	.word	0x00000082


	//----- nvinfo : EIATTR_KPARAM_INFO
	.align		4
.L_114:
        /*0008*/ 	.byte	0x04, 0x17
        /*000a*/ 	.short	(.L_116 - .L_115)
.L_115:
        /*000c*/ 	.word	0x00000000
        /*0010*/ 	.short	0x0000
        /*0012*/ 	.short	0x0000
        /*0014*/ 	.byte	0x00, 0xf0, 0xe1, 0x10


	//----- nvinfo : EIATTR_SPARSE_MMA_MASK
	.align		4
.L_116:
        /*0018*/ 	.byte	0x03, 0x50
        /*001a*/ 	.short	0x0000


	//----- nvinfo : EIATTR_MAXREG_COUNT
	.align		4
        /*001c*/ 	.byte	0x03, 0x1b
        /*001e*/ 	.short	0x00ff


	//----- nvinfo : EIATTR_MERCURY_ISA_VERSION
	.align		4
        /*0020*/ 	.byte	0x03, 0x5f
        /*0022*/ 	.short	0x0101


	//----- nvinfo : EIATTR_EXIT_INSTR_OFFSETS
	.align		4
        /*0024*/ 	.byte	0x04, 0x1c
        /*0026*/ 	.short	(.L_118 - .L_117)


	//   ....[0]....
.L_117:
        /*0028*/ 	.word	0x00000010


	//----- nvinfo : EIATTR_MAX_THREADS
	.align		4
.L_118:
        /*002c*/ 	.byte	0x04, 0x05
        /*002e*/ 	.short	(.L_120 - .L_119)
.L_119:
        /*0030*/ 	.word	0x00000080
        /*0034*/ 	.word	0x00000001
        /*0038*/ 	.word	0x00000001


	//----- nvinfo : EIATTR_CBANK_PARAM_SIZE
	.align		4
.L_120:
        /*003c*/ 	.byte	0x03, 0x19
        /*003e*/ 	.short	0x0438


	//----- nvinfo : EIATTR_PARAM_CBANK
	.align		4
        /*0040*/ 	.byte	0x04, 0x0a
        /*0042*/ 	.short	(.L_122 - .L_121)
	.align		4
.L_121:
        /*0044*/ 	.word	index@(.nv.constant0._ZN7cutlass13device_kernelIN5flash19enable_sm80_to_sm89INS1_16FlashAttnFwdSm80INS1_25CollectiveMainloopFwdSm80ILi4ELi1ELb0EN4cute5tupleIJNS5_1CILi128EEENS7_ILi48EEENS7_ILi96EEEEEELi96ENS_10bfloat16_tEfNS_4arch4Sm80ELb0ELb1ELb1ELb1ELb0ELb0ELb1ELb1EEENS1_21CollectiveEpilogueFwdINS6_IJS8_SA_S9_EEENS6_IJNS7_ILi1EEESI_SI_EEESC_SE_Li128ELb1ELb1ELb1ELb0EEENS1_36VarlenDynamicPersistentTileSchedulerILi128ELi48ELi128ELi128ELb1ELb1ELb0ELb1ELb0ELb1EEEEEEEEEvNT_6ParamsE)
        /*0048*/ 	.short	0x0210
        /*004a*/ 	.short	0x0438


	//----- nvinfo : EIATTR_SW_WAR
	.align		4
.L_122:
        /*004c*/ 	.byte	0x04, 0x36
        /*004e*/ 	.short	(.L_124 - .L_123)
.L_123:
        /*0050*/ 	.word	0x00000008
.L_124:


//--------------------- .nv.info._ZN7cutlass13device_kernelIN5flash19enable_sm80_to_sm89INS1_16FlashAttnFwdSm80INS1_25CollectiveMainloopFwdSm80ILi4ELi1ELb0EN4cute5tupleIJNS5_1CILi128EEENS7_ILi48EEENS7_ILi96EEEEEELi96ENS_10bfloat16_tEfNS_4arch4Sm80ELb0ELb1ELb1ELb1ELb0ELb1ELb1ELb1EEENS1_21CollectiveEpilogueFwdINS6_IJS8_SA_S9_EEENS6_IJNS7_ILi1EEESI_SI_EEESC_SE_Li128ELb1ELb1ELb1ELb0EEENS1_36VarlenDynamicPersistentTileSchedulerILi128ELi48ELi128ELi128ELb1ELb1ELb0ELb1ELb0ELb1EEEEEEEEEvNT_6ParamsE --------------------------
	.section	.nv.info._ZN7cutlass13device_kernelIN5flash19enable_sm80_to_sm89INS1_16FlashAttnFwdSm80INS1_25CollectiveMainloopFwdSm80ILi4ELi1ELb0EN4cute5tupleIJNS5_1CILi128EEENS7_ILi48EEENS7_ILi96EEEEEELi96ENS_10bfloat16_tEfNS_4arch4Sm80ELb0ELb1ELb1ELb1ELb0ELb1ELb1ELb1EEENS1_21CollectiveEpilogueFwdINS6_IJS8_SA_S9_EEENS6_IJNS7_ILi1EEESI_SI_EEESC_SE_Li128ELb1ELb1ELb1ELb0EEENS1_36VarlenDynamicPersistentTileSchedulerILi128ELi48ELi128ELi128ELb1ELb1ELb0ELb1ELb0ELb1EEEEEEEEEvNT_6ParamsE,"",@"SHT_CUDA_INFO"
	.sectionflags	@""
	.align	4


	//----- nvinfo : EIATTR_CUDA_API_VERSION
	.align		4
        /*0000*/ 	.byte	0x04, 0x37
        /*0002*/ 	.short	(.L_126 - .L_125)
.L_125:
        /*0004*/ 	.word	0x00000082


	//----- nvinfo : EIATTR_KPARAM_INFO
	.align		4
.L_126:
        /*0008*/ 	.byte	0x04, 0x17
        /*000a*/ 	.short	(.L_128 - .L_127)
.L_127:
        /*000c*/ 	.word	0x00000000
        /*0010*/ 	.short	0x0000
        /*0012*/ 	.short	0x0000
        /*0014*/ 	.byte	0x00, 0xf0, 0xe1, 0x10


	//----- nvinfo : EIATTR_SPARSE_MMA_MASK
	.align		4
.L_128:
        /*0018*/ 	.byte	0x03, 0x50
        /*001a*/ 	.short	0x0000


	//----- nvinfo : EIATTR_MAXREG_COUNT
	.align		4
        /*001c*/ 	.byte	0x03, 0x1b
        /*001e*/ 	.short	0x00ff


	//----- nvinfo : EIATTR_MERCURY_ISA_VERSION
	.align		4
        /*0020*/ 	.byte	0x03, 0x5f
        /*0022*/ 	.short	0x0101


	//----- nvinfo : EIATTR_EXIT_INSTR_OFFSETS
	.align		4
        /*0024*/ 	.byte	0x04, 0x1c
        /*0026*/ 	.short	(.L_130 - .L_129)


	//   ....[0]....
.L_129:
        /*0028*/ 	.word	0x00000010


	//----- nvinfo : EIATTR_MAX_THREADS
	.align		4
.L_130:
        /*002c*/ 	.byte	0x04, 0x05
        /*002e*/ 	.short	(.L_132 - .L_131)
.L_131:
        /*0030*/ 	.word	0x00000080
        /*0034*/ 	.word	0x00000001
        /*0038*/ 	.word	0x00000001


	//----- nvinfo : EIATTR_CBANK_PARAM_SIZE
	.align		4
.L_132:
        /*003c*/ 	.byte	0x03, 0x19
        /*003e*/ 	.short	0x0438


	//----- nvinfo : EIATTR_PARAM_CBANK
	.align		4
        /*0040*/ 	.byte	0x04, 0x0a
        /*0042*/ 	.short	(.L_134 - .L_133)
	.align		4
.L_133:
        /*0044*/ 	.word	index@(.nv.constant0._ZN7cutlass13device_kernelIN5flash19enable_sm80_to_sm89INS1_16FlashAttnFwdSm80INS1_25CollectiveMainloopFwdSm80ILi4ELi1ELb0EN4cute5tupleIJNS5_1CILi128EEENS7_ILi48EEENS7_ILi96EEEEEELi96ENS_10bfloat16_tEfNS_4arch4Sm80ELb0ELb1ELb1ELb1ELb0ELb1ELb1ELb1EEENS1_21CollectiveEpilogueFwdINS6_IJS8_SA_S9_EEENS6_IJNS7_ILi1EEESI_SI_EEESC_SE_Li128ELb1ELb1ELb1ELb0EEENS1_36VarlenDynamicPersistentTileSchedulerILi128ELi48ELi128ELi128ELb1ELb1ELb0ELb1ELb0ELb1EEEEEEEEEvNT_6ParamsE)
        /*0048*/ 	.short	0x0210
        /*004a*/ 	.short	0x0438


	//----- nvinfo : EIATTR_SW_WAR
	.align		4
.L_134:
        /*004c*/ 	.byte	0x04, 0x36
        /*004e*/ 	.short	(.L_136 - .L_135)
.L_135:
        /*0050*/ 	.word	0x00000008
.L_136:


//--------------------- .nv.info._ZN7cutlass13device_kernelIN5flash19enable_sm80_to_sm89INS1_16FlashAttnFwdSm80INS1_25CollectiveMainloopFwdSm80ILi4ELi1ELb0EN4cute5tupleIJNS5_1CILi128EEENS7_ILi64EEENS7_ILi96EEEEEELi96ENS_10bfloat16_tEfNS_4arch4Sm80ELb1ELb0ELb1ELb0ELb0ELb0ELb1ELb1EEENS1_21CollectiveEpilogueFwdINS6_IJS8_SA_S9_EEENS6_IJNS7_ILi1EEESI_SI_EEESC_SE_Li128ELb0ELb1ELb1ELb0EEENS1_30DynamicPersistentTileSchedulerILi128ELi128ELb1ELb1ELb0EEEEEEEEEvNT_6ParamsE --------------------------
	.section	.nv.info._ZN7cutlass13device_kernelIN5flash19enable_sm80_to_sm89INS1_16FlashAttnFwdSm80INS1_25CollectiveMainloopFwdSm80ILi4ELi1ELb0EN4cute5tupleIJNS5_1CILi128EEENS7_ILi64EEENS7_ILi96EEEEEELi96ENS_10bfloat16_tEfNS_4arch4Sm80ELb1ELb0ELb1ELb0ELb0ELb0ELb1ELb1EEENS1_21CollectiveEpilogueFwdINS6_IJS8_SA_S9_EEENS6_IJNS7_ILi1EEESI_SI_EEESC_SE_Li128ELb0ELb1ELb1ELb0EEENS1_30DynamicPersistentTileSchedulerILi128ELi128ELb1ELb1ELb0EEEEEEEEEvNT_6ParamsE,"",@"SHT_CUDA_INFO"
	.sectionflags	@""
	.align	4


	//----- nvinfo : EIATTR_CUDA_API_VERSION
	.align		4
        /*0000*/ 	.byte	0x04, 0x37
        /*0002*/ 	.short	(.L_138 - .L_137)
.L_137:
        /*0004*/ 	.word	0x00000082


	//----- nvinfo : EIATTR_KPARAM_INFO
	.align		4
.L_138:
        /*0008*/ 	.byte	0x04, 0x17
        /*000a*/ 	.short	(.L_140 - .L_139)
.L_139:
        /*000c*/ 	.word	0x00000000
        /*0010*/ 	.short	0x0000
        /*0012*/ 	.short	0x0000
        /*0014*/ 	.byte	0x00, 0xf0, 0xa1, 0x10


	//----- nvinfo : EIATTR_SPARSE_MMA_MASK
	.align		4
.L_140:
        /*0018*/ 	.byte	0x03, 0x50
        /*001a*/ 	.short	0x0000


	//----- nvinfo : EIATTR_MAXREG_COUNT
	.align		4
        /*001c*/ 	.byte	0x03, 0x1b
        /*001e*/ 	.short	0x00ff


	//----- nvinfo : EIATTR_MERCURY_ISA_VERSION
	.align		4
        /*0020*/ 	.byte	0x03, 0x5f
        /*0022*/ 	.short	0x0101


	//----- nvinfo : EIATTR_EXIT_INSTR_OFFSETS
	.align		4
        /*0024*/ 	.byte	0x04, 0x1c
        /*0026*/ 	.short	(.L_142 - .L_141)


	//   ....[0]....
.L_141:
        /*0028*/ 	.word	0x00000010


	//----- nvinfo : EIATTR_MAX_THREADS
	.align		4
.L_142:
        /*002c*/ 	.byte	0x04, 0x05
        /*002e*/ 	.short	(.L_144 - .L_143)
.L_143:
        /*0030*/ 	.word	0x00000080
        /*0034*/ 	.word	0x00000001
        /*0038*/ 	.word	0x00000001


	//----- nvinfo : EIATTR_CBANK_PARAM_SIZE
	.align		4
.L_144:
        /*003c*/ 	.byte	0x03, 0x19
        /*003e*/ 	.short	0x0428


	//----- nvinfo : EIATTR_PARAM_CBANK
	.align		4
        /*0040*/ 	.byte	0x04, 0x0a
        /*0042*/ 	.short	(.L_146 - .L_145)
	.align		4
.L_145:
        /*0044*/ 	.word	index@(.nv.constant0._ZN7cutlass13device_kernelIN5flash19enable_sm80_to_sm89INS1_16FlashAttnFwdSm80INS1_25CollectiveMainloopFwdSm80ILi4ELi1ELb0EN4cute5tupleIJNS5_1CILi128EEENS7_ILi64EEENS7_ILi96EEEEEELi96ENS_10bfloat16_tEfNS_4arch4Sm80ELb1ELb0ELb1ELb0ELb0ELb0ELb1ELb1EEENS1_21CollectiveEpilogueFwdINS6_IJS8_SA_S9_EEENS6_IJNS7_ILi1EEESI_SI_EEESC_SE_Li128ELb0ELb1ELb1ELb0EEENS1_30DynamicPersistentTileSchedulerILi128ELi128ELb1ELb1ELb0EEEEEEEEEvNT_6ParamsE)
        /*0048*/ 	.short	0x0210
        /*004a*/ 	.short	0x0428


	//----- nvinfo : EIATTR_SW_WAR
	.align		4
.L_146:
        /*004c*/ 	.byte	0x04, 0x36
        /*004e*/ 	.short	(.L_148 - .L_147)
.L_147:
        /*0050*/ 	.word	0x00000008
.L_148:


//--------------------- .nv.info._ZN7cutlass13device_kernelIN5flash19enable_sm80_to_sm89INS1_16FlashAttnFwdSm80INS1_25CollectiveMainloopFwdSm80ILi4ELi1ELb0EN4cute5tupleIJNS5_1CILi128EEENS7_ILi48EEENS7_ILi96EEEEEELi96ENS_10bfloat16_tEfNS_4arch4Sm80ELb1ELb0ELb1ELb1ELb0ELb0ELb1ELb1EEENS1_21CollectiveEpilogueFwdINS6_IJS8_SA_S9_EEENS6_IJNS7_ILi1EEESI_SI_EEESC_SE_Li128ELb1ELb1ELb1ELb0EEENS1_36VarlenDynamicPersistentTileSchedulerILi128ELi48ELi128ELi128ELb1ELb1ELb0ELb1ELb1ELb1EEEEEEEEEvNT_6ParamsE --------------------------
	.section	.nv.info._ZN7cutlass13device_kernelIN5flash19enable_sm80_to_sm89INS1_16FlashAttnFwdSm80INS1_25CollectiveMainloopFwdSm80ILi4ELi1ELb0EN4cute5tupleIJNS5_1CILi128EEENS7_ILi48EEENS7_ILi96EEEEEELi96ENS_10bfloat16_tEfNS_4arch4Sm80ELb1ELb0ELb1ELb1ELb0ELb0ELb1ELb1EEENS1_21CollectiveEpilogueFwdINS6_IJS8_SA_S9_EEENS6_IJNS7_ILi1EEESI_SI_EEESC_SE_Li128ELb1ELb1ELb1ELb0EEENS1_36VarlenDynamicPersistentTileSchedulerILi128ELi48ELi128ELi128ELb1ELb1ELb0ELb1ELb1ELb1EEEEEEEEEvNT_6ParamsE,"",@"SHT_CUDA_INFO"
	.sectionflags	@""
	.align	4


	//----- nvinfo : EIATTR_CUDA_API_VERSION
	.align		4
        /*0000*/ 	.byte	0x04, 0x37
        /*0002*/ 	.short	(.L_150 - .L_149)
.L_149:
        /*0004*/ 	.word	0x00000082


	//----- nvinfo : EIATTR_KPARAM_INFO
	.align		4
.L_150:
        /*0008*/ 	.byte	0x04, 0x17
        /*000a*/ 	.short	(.L_152 - .L_151)
.L_151:
        /*000c*/ 	.word	0x00000000
        /*0010*/ 	.short	0x0000
        /*0012*/ 	.short	0x0000
        /*0014*/ 	.byte	0x00, 0xf0, 0xe1, 0x10


	//----- nvinfo : EIATTR_SPARSE_MMA_MASK
	.align		4
.L_152:
        /*0018*/ 	.byte	0x03, 0x50
        /*001a*/ 	.short	0x0000


	//----- nvinfo : EIATTR_MAXREG_COUNT
	.align		4
        /*001c*/ 	.byte	0x03, 0x1b
        /*001e*/ 	.short	0x00ff


	//----- nvinfo : EIATTR_MERCURY_ISA_VERSION
	.align		4
        /*0020*/ 	.byte	0x03, 0x5f
        /*0022*/ 	.short	0x0101


	//----- nvinfo : EIATTR_EXIT_INSTR_OFFSETS
	.align		4
        /*0024*/ 	.byte	0x04, 0x1c
        /*0026*/ 	.short	(.L_154 - .L_153)


	//   ....[0]....
.L_153:
        /*0028*/ 	.word	0x00000010


	//----- nvinfo : EIATTR_MAX_THREADS
	.align		4
.L_154:
        /*002c*/ 	.byte	0x04, 0x05
        /*002e*/ 	.short	(.L_156 - .L_155)
.L_155:
        /*0030*/ 	.word	0x00000080
        /*0034*/ 	.word	0x00000001
        /*0038*/ 	.word	0x00000001


	//----- nvinfo : EIATTR_CBANK_PARAM_SIZE
	.align		4
.L_156:
        /*003c*/ 	.byte	0x03, 0x19
        /*003e*/ 	.short	0x0438


	//----- nvinfo : EIATTR_PARAM_CBANK
	.align		4
        /*0040*/ 	.byte	0x04, 0x0a
        /*0042*/ 	.short	(.L_158 - .L_157)
	.align		4
.L_157:
        /*0044*/ 	.word	index@(.nv.constant0._ZN7cutlass13device_kernelIN5flash19enable_sm80_to_sm89INS1_16FlashAttnFwdSm80INS1_25CollectiveMainloopFwdSm80ILi4ELi1ELb0EN4cute5tupleIJNS5_1CILi128EEENS7_ILi48EEENS7_ILi96EEEEEELi96ENS_10bfloat16_tEfNS_4arch4Sm80ELb1ELb0ELb1ELb1ELb0ELb0ELb1ELb1EEENS1_21CollectiveEpilogueFwdINS6_IJS8_SA_S9_EEENS6_IJNS7_ILi1EEESI_SI_EEESC_SE_Li128ELb1ELb1ELb1ELb0EEENS1_36VarlenDynamicPersistentTileSchedulerILi128ELi48ELi128ELi128ELb1ELb1ELb0ELb1ELb1ELb1EEEEEEEEEvNT_6ParamsE)
        /*0048*/ 	.short	0x0210
        /*004a*/ 	.short	0x0438


	//----- nvinfo : EIATTR_SW_WAR
	.align		4
.L_158:
        /*004c*/ 	.byte	0x04, 0x36
        /*004e*/ 	.short	(.L_160 - .L_159)
.L_159:
        /*0050*/ 	.word	0x00000008
.L_160:


//--------------------- .nv.info._ZN7cutlass13device_kernelIN5flash19enable_sm80_to_sm89INS1_16FlashAttnFwdSm80INS1_25CollectiveMainloopFwdSm80ILi4ELi1ELb0EN4cute5tupleIJNS5_1CILi128EEENS7_ILi48EEENS7_ILi96EEEEEELi96ENS_10bfloat16_tEfNS_4arch4Sm80ELb1ELb0ELb1ELb1ELb0ELb1ELb1ELb1EEENS1_21CollectiveEpilogueFwdINS6_IJS8_SA_S9_EEENS6_IJNS7_ILi1EEESI_SI_EEESC_SE_Li128ELb1ELb1ELb1ELb0EEENS1_36VarlenDynamicPersistentTileSchedulerILi128ELi48ELi128ELi128ELb1ELb1ELb0ELb1ELb1ELb1EEEEEEEEEvNT_6ParamsE --------------------------
	.section	.nv.info._ZN7cutlass13device_kernelIN5flash19enable_sm80_to_sm89INS1_16FlashAttnFwdSm80INS1_25CollectiveMainloopFwdSm80ILi4ELi1ELb0EN4cute5tupleIJNS5_1CILi128EEENS7_ILi48EEENS7_ILi96EEEEEELi96ENS_10bfloat16_tEfNS_4arch4Sm80ELb1ELb0ELb1ELb1ELb0ELb1ELb1ELb1EEENS1_21CollectiveEpilogueFwdINS6_IJS8_SA_S9_EEENS6_IJNS7_ILi1EEESI_SI_EEESC_SE_Li128ELb1ELb1ELb1ELb0EEENS1_36VarlenDynamicPersistentTileSchedulerILi128ELi48ELi128ELi128ELb1ELb1ELb0ELb1ELb1ELb1EEEEEEEEEvNT_6ParamsE,"",@"SHT_CUDA_INFO"
	.sectionflags	@""
	.align	4


	//----- nvinfo : EIATTR_CUDA_API_VERSION
	.align		4
        /*0000*/ 	.byte	0x04, 0x37
        /*0002*/ 	.short	(.L_162 - .L_161)
.L_161:
        /*0004*/ 	.word	0x00000082


	//----- nvinfo : EIATTR_KPARAM_INFO
	.align		4
.L_162:
        /*0008*/ 	.byte	0x04, 0x17
        /*000a*/ 	.short	(.L_164 - .L_163)
.L_163:
        /*000c*/ 	.word	0x00000000
        /*0010*/ 	.short	0x0000
        /*0012*/ 	.short	0x0000
        /*0014*/ 	.byte	0x00, 0xf0, 0xe1, 0x10


	//----- nvinfo : EIATTR_SPARSE_MMA_MASK
	.align		4
.L_164:
        /*0018*/ 	.byte	0x03, 0x50
        /*001a*/ 	.short	0x0000


	//----- nvinfo : EIATTR_MAXREG_COUNT
	.align		4
        /*001c*/ 	.byte	0x03, 0x1b
        /*001e*/ 	.short	0x00ff


	//----- nvinfo : EIATTR_MERCURY_ISA_VERSION
	.align		4
        /*0020*/ 	.byte	0x03, 0x5f
        /*0022*/ 	.short	0x0101


	//----- nvinfo : EIATTR_EXIT_INSTR_OFFSETS
	.align		4
        /*0024*/ 	.byte	0x04, 0x1c
        /*0026*/ 	.short	(.L_166 - .L_165)


	//   ....[0]....
.L_165:
        /*0028*/ 	.word	0x00000010


	//----- nvinfo : EIATTR_MAX_THREADS
	.align		4
.L_166:
        /*002c*/ 	.byte	0x04, 0x05
        /*002e*/ 	.short	(.L_168 - .L_167)
.L_167:
        /*0030*/ 	.word	0x00000080
        /*0034*/ 	.word	0x00000001
        /*0038*/ 	.word	0x00000001


	//----- nvinfo : EIATTR_CBANK_PARAM_SIZE
	.align		4
.L_168:
        /*003c*/ 	.byte	0x03, 0x19
        /*003e*/ 	.short	0x0438


	//----- nvinfo : EIATTR_PARAM_CBANK
	.align		4
        /*0040*/ 	.byte	0x04, 0x0a
        /*0042*/ 	.short	(.L_170 - .L_169)
	.align		4
.L_169:
        /*0044*/ 	.word	index@(.nv.constant0._ZN7cutlass13device_kernelIN5flash19enable_sm80_to_sm89INS1_16FlashAttnFwdSm80INS1_25CollectiveMainloopFwdSm80ILi4ELi1ELb0EN4cute5tupleIJNS5_1CILi128EEENS7_ILi48EEENS7_ILi96EEEEEELi96ENS_10bfloat16_tEfNS_4arch4Sm80ELb1ELb0ELb1ELb1ELb0ELb1ELb1ELb1EEENS1_21CollectiveEpilogueFwdINS6_IJS8_SA_S9_EEENS6_IJNS7_ILi1EEESI_SI_EEESC_SE_Li128ELb1ELb1ELb1ELb0EEENS1_36VarlenDynamicPersistentTileSchedulerILi128ELi48ELi128ELi128ELb1ELb1ELb0ELb1ELb1ELb1EEEEEEEEEvNT_6ParamsE)
        /*0048*/ 	.short	0x0210
        /*004a*/ 	.short	0x0438


	//----- nvinfo : EIATTR_SW_WAR
	.align		4
.L_170:
        /*004c*/ 	.byte	0x04, 0x36
        /*004e*/ 	.short	(.L_172 - .L_171)
.L_171:
        /*0050*/ 	.word	0x00000008
.L_172:


//--------------------- .nv.callgraph             --------------------------
	.section	.nv.callgraph,"",@"SHT_CUDA_CALLGRAPH"
	.align	4
	.sectionentsize	8
	.align		4
        /*0000*/ 	.word	0x00000000
	.align		4
        /*0004*/ 	.word	0xffffffff
	.align		4
        /*0008*/ 	.word	0x00000000
	.align		4
        /*000c*/ 	.word	0xfffffffe
	.align		4
        /*0010*/ 	.word	0x00000000
	.align		4
        /*0014*/ 	.word	0xfffffffd
	.align		4
        /*0018*/ 	.word	0x00000000
	.align		4
        /*001c*/ 	.word	0xfffffffc


//--------------------- .nv.constant4             --------------------------
	.section	.nv.constant4,"a",@progbits
	.align	8
	.align		8
.nv.constant4:
        /*0000*/ 	.dword	_ZN79_INTERNAL_eeeff583_43_flash_fwd_hdim96_bf16_split_softcap_sm80_cu_a7f3af4d_49654cuda3std3__45__cpo5beginE
	.align		8
        /*0008*/ 	.dword	_ZN79_INTERNAL_eeeff583_43_flash_fwd_hdim96_bf16_split_softcap_sm80_cu_a7f3af4d_49654cuda3std3__45__cpo3endE
	.align		8
        /*0010*/ 	.dword	_ZN79_INTERNAL_eeeff583_43_flash_fwd_hdim96_bf16_split_softcap_sm80_cu_a7f3af4d_49654cuda3std3__45__cpo6cbeginE
	.align		8
        /*0018*/ 	.dword	_ZN79_INTERNAL_eeeff583_43_flash_fwd_hdim96_bf16_split_softcap_sm80_cu_a7f3af4d_49654cuda3std3__45__cpo4cendE
	.align		8
        /*0020*/ 	.dword	_ZN79_INTERNAL_eeeff583_43_flash_fwd_hdim96_bf16_split_softcap_sm80_cu_a7f3af4d_49654cuda3std3__481_GLOBAL__N__eeeff583_43_flash_fwd_hdim96_bf16_split_softcap_sm80_cu_a7f3af4d_49656ignoreE
	.align		8
        /*0028*/ 	.dword	_ZN79_INTERNAL_eeeff583_43_flash_fwd_hdim96_bf16_split_softcap_sm80_cu_a7f3af4d_49654cuda3std3__419piecewise_constructE
	.align		8
        /*0030*/ 	.dword	_ZN79_INTERNAL_eeeff583_43_flash_fwd_hdim96_bf16_split_softcap_sm80_cu_a7f3af4d_49654cuda3std3__48in_placeE
	.align		8
        /*0038*/ 	.dword	_ZN79_INTERNAL_eeeff583_43_flash_fwd_hdim96_bf16_split_softcap_sm80_cu_a7f3af4d_49654cuda3std6ranges3__45__cpo4swapE
	.align		8
        /*0040*/ 	.dword	_ZN79_INTERNAL_eeeff583_43_flash_fwd_hdim96_bf16_split_softcap_sm80_cu_a7f3af4d_49654cuda3std6ranges3__45__cpo9iter_moveE
	.align		8
        /*0048*/ 	.dword	_ZN79_INTERNAL_eeeff583_43_flash_fwd_hdim96_bf16_split_softcap_sm80_cu_a7f3af4d_49654cute7productE
	.align		8
        /*0050*/ 	.dword	_ZN79_INTERNAL_eeeff583_43_flash_fwd_hdim96_bf16_split_softcap_sm80_cu_a7f3af4d_49654cute1_E


//--------------------- .text._ZN7cutlass13device_kernelIN5flash19enable_sm80_to_sm89INS1_16FlashAttnFwdSm80INS1_25CollectiveMainloopFwdSm80ILi4ELi1ELb0EN4cute5tupleIJNS5_1CILi128EEENS7_ILi64EEENS7_ILi96EEEEEELi96ENS_10bfloat16_tEfNS_4arch4Sm80ELb0ELb0ELb1ELb0ELb0ELb0ELb1ELb1EEENS1_21CollectiveEpilogueFwdINS6_IJS8_SA_S9_EEENS6_IJNS7_ILi1EEESI_SI_EEESC_SE_Li128ELb0ELb1ELb1ELb0EEENS1_19SingleTileSchedulerILb0ELb1ELb1ELi128EEEEEEEEEvNT_6ParamsE --------------------------
	.section	.text._ZN7cutlass13device_kernelIN5flash19enable_sm80_to_sm89INS1_16FlashAttnFwdSm80INS1_25CollectiveMainloopFwdSm80ILi4ELi1ELb0EN4cute5tupleIJNS5_1CILi128EEENS7_ILi64EEENS7_ILi96EEEEEELi96ENS_10bfloat16_tEfNS_4arch4Sm80ELb0ELb0ELb1ELb0ELb0ELb0ELb1ELb1EEENS1_21CollectiveEpilogueFwdINS6_IJS8_SA_S9_EEENS6_IJNS7_ILi1EEESI_SI_EEESC_SE_Li128ELb0ELb1ELb1ELb0EEENS1_19SingleTileSchedulerILb0ELb1ELb1ELi128EEEEEEEEEvNT_6ParamsE,"ax",@progbits
	.align	128
.text._ZN7cutlass13device_kernelIN5flash19enable_sm80_to_sm89INS1_16FlashAttnFwdSm80INS1_25CollectiveMainloopFwdSm80ILi4ELi1ELb0EN4cute5tupleIJNS5_1CILi128EEENS7_ILi64EEENS7_ILi96EEEEEELi96ENS_10bfloat16_tEfNS_4arch4Sm80ELb0ELb0ELb1ELb0ELb0ELb0ELb1ELb1EEENS1_21CollectiveEpilogueFwdINS6_IJS8_SA_S9_EEENS6_IJNS7_ILi1EEESI_SI_EEESC_SE_Li128ELb0ELb1ELb1ELb0EEENS1_19SingleTileSchedulerILb0ELb1ELb1ELi128EEEEEEEEEvNT_6ParamsE:
        .type           _ZN7cutlass13device_kernelIN5flash19enable_sm80_to_sm89INS1_16FlashAttnFwdSm80INS1_25CollectiveMainloopFwdSm80ILi4ELi1ELb0EN4cute5tupleIJNS5_1CILi128EEENS7_ILi64EEENS7_ILi96EEEEEELi96ENS_10bfloat16_tEfNS_4arch4Sm80ELb0ELb0ELb1ELb0ELb0ELb0ELb1ELb1EEENS1_21CollectiveEpilogueFwdINS6_IJS8_SA_S9_EEENS6_IJNS7_ILi1EEESI_SI_EEESC_SE_Li128ELb0ELb1ELb1ELb0EEENS1_19SingleTileSchedulerILb0ELb1ELb1ELi128EEEEEEEEEvNT_6ParamsE,@function
        .size           _ZN7cutlass13device_kernelIN5flash19enable_sm80_to_sm89INS1_16FlashAttnFwdSm80INS1_25CollectiveMainloopFwdSm80ILi4ELi1ELb0EN4cute5tupleIJNS5_1CILi128EEENS7_ILi64EEENS7_ILi96EEEEEELi96ENS_10bfloat16_tEfNS_4arch4Sm80ELb0ELb0ELb1ELb0ELb0ELb0ELb1ELb1EEENS1_21CollectiveEpilogueFwdINS6_IJS8_SA_S9_EEENS6_IJNS7_ILi1EEESI_SI_EEESC_SE_Li128ELb0ELb1ELb1ELb0EEENS1_19SingleTileSchedulerILb0ELb1ELb1ELi128EEEEEEEEEvNT_6ParamsE,(.L_x_9 - _ZN7cutlass13device_kernelIN5flash19enable_sm80_to_sm89INS1_16FlashAttnFwdSm80INS1_25CollectiveMainloopFwdSm80ILi4ELi1ELb0EN4cute5tupleIJNS5_1CILi128EEENS7_ILi64EEENS7_ILi96EEEEEELi96ENS_10bfloat16_tEfNS_4arch4Sm80ELb0ELb0ELb1ELb0ELb0ELb0ELb1ELb1EEENS1_21CollectiveEpilogueFwdINS6_IJS8_SA_S9_EEENS6_IJNS7_ILi1EEESI_SI_EEESC_SE_Li128ELb0ELb1ELb1ELb0EEENS1_19SingleTileSchedulerILb0ELb1ELb1ELi128EEEEEEEEEvNT_6ParamsE)
        .other          _ZN7cutlass13device_kernelIN5flash19enable_sm80_to_sm89INS1_16FlashAttnFwdSm80INS1_25CollectiveMainloopFwdSm80ILi4ELi1ELb0EN4cute5tupleIJNS5_1CILi128EEENS7_ILi64EEENS7_ILi96EEEEEELi96ENS_10bfloat16_tEfNS_4arch4Sm80ELb0ELb0ELb1ELb0ELb0ELb0ELb1ELb1EEENS1_21CollectiveEpilogueFwdINS6_IJS8_SA_S9_EEENS6_IJNS7_ILi1EEESI_SI_EEESC_SE_Li128ELb0ELb1ELb1ELb0EEENS1_19SingleTileSchedulerILb0ELb1ELb1ELi128EEEEEEEEEvNT_6ParamsE,@"STO_CUDA_ENTRY STV_DEFAULT"
_ZN7cutlass13device_kernelIN5flash19enable_sm80_to_sm89INS1_16FlashAttnFwdSm80INS1_25CollectiveMainloopFwdSm80ILi4ELi1ELb0EN4cute5tupleIJNS5_1CILi128EEENS7_ILi64EEENS7_ILi96EEEEEELi96ENS_10bfloat16_tEfNS_4arch4Sm80ELb0ELb0ELb1ELb0ELb0ELb0ELb1ELb1EEENS1_21CollectiveEpilogueFwdINS6_IJS8_SA_S9_EEENS6_IJNS7_ILi1EEESI_SI_EEESC_SE_Li128ELb0ELb1ELb1ELb0EEENS1_19SingleTileSchedulerILb0ELb1ELb1ELi128EEEEEEEEEvNT_6ParamsE:
[----:B------:R-:W-:Y:S01]  /*0000*/  LDC R1, c[0x0][0x28] ;  /* 0x00000a00ff017b82 */ /* 0x000fe20000000800 */
[----:B------:R-:W-:Y:S05]  /*0010*/  EXIT ;  /* 0x000000000000794d */ /* 0x000fea0003800000 */
.L_x_0:
[----:B------:R-:W-:-:S00]  /*0020*/  BRA `(.L_x_0) ;  /* 0xfffffffc00fc7947 */ /* 0x000fc0000383ffff */
[----:B------:R-:W-:-:S00]  /*0030*/  NOP ;  /* 0x0000000000007918 */ /* 0x000fc00000000000 */
        /* <DEDUP_REMOVED lines=12> */
.L_x_9:


//--------------------- .text._ZN7cutlass13device_kernelIN5flash19enable_sm80_to_sm89INS1_16FlashAttnFwdSm80INS1_25CollectiveMainloopFwdSm80ILi4ELi1ELb0EN4cute5tupleIJNS5_1CILi128EEENS7_ILi48EEENS7_ILi96EEEEEELi96ENS_10bfloat16_tEfNS_4arch4Sm80ELb0ELb0ELb1ELb1ELb0ELb0ELb1ELb1EEENS1_21CollectiveEpilogueFwdINS6_IJS8_SA_S9_EEENS6_IJNS7_ILi1EEESI_SI_EEESC_SE_Li128ELb1ELb1ELb1ELb0EEENS1_36VarlenDynamicPersistentTileSchedulerILi128ELi48ELi128ELi128ELb1ELb1ELb0ELb0ELb1ELb1EEEEEEEEEvNT_6ParamsE --------------------------
	.section	.text._ZN7cutlass13device_kernelIN5flash19enable_sm80_to_sm89INS1_16FlashAttnFwdSm80INS1_25CollectiveMainloopFwdSm80ILi4ELi1ELb0EN4cute5tupleIJNS5_1CILi128EEENS7_ILi48EEENS7_ILi96EEEEEELi96ENS_10bfloat16_tEfNS_4arch4Sm80ELb0ELb0ELb1ELb1ELb0ELb0ELb1ELb1EEENS1_21CollectiveEpilogueFwdINS6_IJS8_SA_S9_EEENS6_IJNS7_ILi1EEESI_SI_EEESC_SE_Li128ELb1ELb1ELb1ELb0EEENS1_36VarlenDynamicPersistentTileSchedulerILi128ELi48ELi128ELi128ELb1ELb1ELb0ELb0ELb1ELb1EEEEEEEEEvNT_6ParamsE,"ax",@progbits
	.align	128
.text._ZN7cutlass13device_kernelIN5flash19enable_sm80_to_sm89INS1_16FlashAttnFwdSm80INS1_25CollectiveMainloopFwdSm80ILi4ELi1ELb0EN4cute5tupleIJNS5_1CILi128EEENS7_ILi48EEENS7_ILi96EEEEEELi96ENS_10bfloat16_tEfNS_4arch4Sm80ELb0ELb0ELb1ELb1ELb0ELb0ELb1ELb1EEENS1_21CollectiveEpilogueFwdINS6_IJS8_SA_S9_EEENS6_IJNS7_ILi1EEESI_SI_EEESC_SE_Li128ELb1ELb1ELb1ELb0EEENS1_36VarlenDynamicPersistentTileSchedulerILi128ELi48ELi128ELi128ELb1ELb1ELb0ELb0ELb1ELb1EEEEEEEEEvNT_6ParamsE:
        .type           _ZN7cutlass13device_kernelIN5flash19enable_sm80_to_sm89INS1_16FlashAttnFwdSm80INS1_25CollectiveMainloopFwdSm80ILi4ELi1ELb0EN4cute5tupleIJNS5_1CILi128EEENS7_ILi48EEENS7_ILi96EEEEEELi96ENS_10bfloat16_tEfNS_4arch4Sm80ELb0ELb0ELb1ELb1ELb0ELb0ELb1ELb1EEENS1_21CollectiveEpilogueFwdINS6_IJS8_SA_S9_EEENS6_IJNS7_ILi1EEESI_SI_EEESC_SE_Li128ELb1ELb1ELb1ELb0EEENS1_36VarlenDynamicPersistentTileSchedulerILi128ELi48ELi128ELi128ELb1ELb1ELb0ELb0ELb1ELb1EEEEEEEEEvNT_6ParamsE,@function
        .size           _ZN7cutlass13device_kernelIN5flash19enable_sm80_to_sm89INS1_16FlashAttnFwdSm80INS1_25CollectiveMainloopFwdSm80ILi4ELi1ELb0EN4cute5tupleIJNS5_1CILi128EEENS7_ILi48EEENS7_ILi96EEEEEELi96ENS_10bfloat16_tEfNS_4arch4Sm80ELb0ELb0ELb1ELb1ELb0ELb0ELb1ELb1EEENS1_21CollectiveEpilogueFwdINS6_IJS8_SA_S9_EEENS6_IJNS7_ILi1EEESI_SI_EEESC_SE_Li128ELb1ELb1ELb1ELb0EEENS1_36VarlenDynamicPersistentTileSchedulerILi128ELi48ELi128ELi128ELb1ELb1ELb0ELb0ELb1ELb1EEEEEEEEEvNT_6ParamsE,(.L_x_10 - _ZN7cutlass13device_kernelIN5flash19enable_sm80_to_sm89INS1_16FlashAttnFwdSm80INS1_25CollectiveMainloopFwdSm80ILi4ELi1ELb0EN4cute5tupleIJNS5_1CILi128EEENS7_ILi48EEENS7_ILi96EEEEEELi96ENS_10bfloat16_tEfNS_4arch4Sm80ELb0ELb0ELb1ELb1ELb0ELb0ELb1ELb1EEENS1_21CollectiveEpilogueFwdINS6_IJS8_SA_S9_EEENS6_IJNS7_ILi1EEESI_SI_EEESC_SE_Li128ELb1ELb1ELb1ELb0EEENS1_36VarlenDynamicPersistentTileSchedulerILi128ELi48ELi128ELi128ELb1ELb1ELb0ELb0ELb1ELb1EEEEEEEEEvNT_6ParamsE)
        .other          _ZN7cutlass13device_kernelIN5flash19enable_sm80_to_sm89INS1_16FlashAttnFwdSm80INS1_25CollectiveMainloopFwdSm80ILi4ELi1ELb0EN4cute5tupleIJNS5_1CILi128EEENS7_ILi48EEENS7_ILi96EEEEEELi96ENS_10bfloat16_tEfNS_4arch4Sm80ELb0ELb0ELb1ELb1ELb0ELb0ELb1ELb1EEENS1_21CollectiveEpilogueFwdINS6_IJS8_SA_S9_EEENS6_IJNS7_ILi1EEESI_SI_EEESC_SE_Li128ELb1ELb1ELb1ELb0EEENS1_36VarlenDynamicPersistentTileSchedulerILi128ELi48ELi128ELi128ELb1ELb1ELb0ELb0ELb1ELb1EEEEEEEEEvNT_6ParamsE,@"STO_CUDA_ENTRY STV_DEFAULT"
_ZN7cutlass13device_kernelIN5flash19enable_sm80_to_sm89INS1_16FlashAttnFwdSm80INS1_25CollectiveMainloopFwdSm80ILi4ELi1ELb0EN4cute5tupleIJNS5_1CILi128EEENS7_ILi48EEENS7_ILi96EEEEEELi96ENS_10bfloat16_tEfNS_4arch4Sm80ELb0ELb0ELb1ELb1ELb0ELb0ELb1ELb1EEENS1_21CollectiveEpilogueFwdINS6_IJS8_SA_S9_EEENS6_IJNS7_ILi1EEESI_SI_EEESC_SE_Li128ELb1ELb1ELb1ELb0EEENS1_36VarlenDynamicPersistentTileSchedulerILi128ELi48ELi128ELi128ELb1ELb1ELb0ELb0ELb1ELb1EEEEEEEEEvNT_6ParamsE:
[----:B------:R-:W-:Y:S01]  /*0000*/  LDC R1, c[0x0][0x28] ;  /* 0x00000a00ff017b82 */ /* 0x000fe20000000800 */
[----:B------:R-:W-:Y:S05]  /*0010*/  EXIT ;  /* 0x000000000000794d */ /* 0x000fea0003800000 */
.L_x_1:
        /* <DEDUP_REMOVED lines=14> */
.L_x_10:


//--------------------- .text._ZN7cutlass13device_kernelIN5flash19enable_sm80_to_sm89INS1_16FlashAttnFwdSm80INS1_25CollectiveMainloopFwdSm80ILi4ELi1ELb0EN4cute5tupleIJNS5_1CILi128EEENS7_ILi48EEENS7_ILi96EEEEEELi96ENS_10bfloat16_tEfNS_4arch4Sm80ELb0ELb0ELb1ELb1ELb0ELb1ELb1ELb1EEENS1_21CollectiveEpilogueFwdINS6_IJS8_SA_S9_EEENS6_IJNS7_ILi1EEESI_SI_EEESC_SE_Li128ELb1ELb1ELb1ELb0EEENS1_36VarlenDynamicPersistentTileSchedulerILi128ELi48ELi128ELi128ELb1ELb1ELb0ELb0ELb1ELb1EEEEEEEEEvNT_6ParamsE --------------------------
	.section	.text._ZN7cutlass13device_kernelIN5flash19enable_sm80_to_sm89INS1_16FlashAttnFwdSm80INS1_25CollectiveMainloopFwdSm80ILi4ELi1ELb0EN4cute5tupleIJNS5_1CILi128EEENS7_ILi48EEENS7_ILi96EEEEEELi96ENS_10bfloat16_tEfNS_4arch4Sm80ELb0ELb0ELb1ELb1ELb0ELb1ELb1ELb1EEENS1_21CollectiveEpilogueFwdINS6_IJS8_SA_S9_EEENS6_IJNS7_ILi1EEESI_SI_EEESC_SE_Li128ELb1ELb1ELb1ELb0EEENS1_36VarlenDynamicPersistentTileSchedulerILi128ELi48ELi128ELi128ELb1ELb1ELb0ELb0ELb1ELb1EEEEEEEEEvNT_6ParamsE,"ax",@progbits
	.align	128
.text._ZN7cutlass13device_kernelIN5flash19enable_sm80_to_sm89INS1_16FlashAttnFwdSm80INS1_25CollectiveMainloopFwdSm80ILi4ELi1ELb0EN4cute5tupleIJNS5_1CILi128EEENS7_ILi48EEENS7_ILi96EEEEEELi96ENS_10bfloat16_tEfNS_4arch4Sm80ELb0ELb0ELb1ELb1ELb0ELb1ELb1ELb1EEENS1_21CollectiveEpilogueFwdINS6_IJS8_SA_S9_EEENS6_IJNS7_ILi1EEESI_SI_EEESC_SE_Li128ELb1ELb1ELb1ELb0EEENS1_36VarlenDynamicPersistentTileSchedulerILi128ELi48ELi128ELi128ELb1ELb1ELb0ELb0ELb1ELb1EEEEEEEEEvNT_6ParamsE:
        .type           _ZN7cutlass13device_kernelIN5flash19enable_sm80_to_sm89INS1_16FlashAttnFwdSm80INS1_25CollectiveMainloopFwdSm80ILi4ELi1ELb0EN4cute5tupleIJNS5_1CILi128EEENS7_ILi48EEENS7_ILi96EEEEEELi96ENS_10bfloat16_tEfNS_4arch4Sm80ELb0ELb0ELb1ELb1ELb0ELb1ELb1ELb1EEENS1_21CollectiveEpilogueFwdINS6_IJS8_SA_S9_EEENS6_IJNS7_ILi1EEESI_SI_EEESC_SE_Li128ELb1ELb1ELb1ELb0EEENS1_36VarlenDynamicPersistentTileSchedulerILi128ELi48ELi128ELi128ELb1ELb1ELb0ELb0ELb1ELb1EEEEEEEEEvNT_6ParamsE,@function
        .size           _ZN7cutlass13device_kernelIN5flash19enable_sm80_to_sm89INS1_16FlashAttnFwdSm80INS1_25CollectiveMainloopFwdSm80ILi4ELi1ELb0EN4cute5tupleIJNS5_1CILi128EEENS7_ILi48EEENS7_ILi96EEEEEELi96ENS_10bfloat16_tEfNS_4arch4Sm80ELb0ELb0ELb1ELb1ELb0ELb1ELb1ELb1EEENS1_21CollectiveEpilogueFwdINS6_IJS8_SA_S9_EEENS6_IJNS7_ILi1EEESI_SI_EEESC_SE_Li128ELb1ELb1ELb1ELb0EEENS1_36VarlenDynamicPersistentTileSchedulerILi128ELi48ELi128ELi128ELb1ELb1ELb0ELb0ELb1ELb1EEEEEEEEEvNT_6ParamsE,(.L_x_11 - _ZN7cutlass13device_kernelIN5flash19enable_sm80_to_sm89INS1_16FlashAttnFwdSm80INS1_25CollectiveMainloopFwdSm80ILi4ELi1ELb0EN4cute5tupleIJNS5_1CILi128EEENS7_ILi48EEENS7_ILi96EEEEEELi96ENS_10bfloat16_tEfNS_4arch4Sm80ELb0ELb0ELb1ELb1ELb0ELb1ELb1ELb1EEENS1_21CollectiveEpilogueFwdINS6_IJS8_SA_S9_EEENS6_IJNS7_ILi1EEESI_SI_EEESC_SE_Li128ELb1ELb1ELb1ELb0EEENS1_36VarlenDynamicPersistentTileSchedulerILi128ELi48ELi128ELi128ELb1ELb1ELb0ELb0ELb1ELb1EEEEEEEEEvNT_6ParamsE)
        .other          _ZN7cutlass13device_kernelIN5flash19enable_sm80_to_sm89INS1_16FlashAttnFwdSm80INS1_25CollectiveMainloopFwdSm80ILi4ELi1ELb0EN4cute5tupleIJNS5_1CILi128EEENS7_ILi48EEENS7_ILi96EEEEEELi96ENS_10bfloat16_tEfNS_4arch4Sm80ELb0ELb0ELb1ELb1ELb0ELb1ELb1ELb1EEENS1_21CollectiveEpilogueFwdINS6_IJS8_SA_S9_EEENS6_IJNS7_ILi1EEESI_SI_EEESC_SE_Li128ELb1ELb1ELb1ELb0EEENS1_36VarlenDynamicPersistentTileSchedulerILi128ELi48ELi128ELi128ELb1ELb1ELb0ELb0ELb1ELb1EEEEEEEEEvNT_6ParamsE,@"STO_CUDA_ENTRY STV_DEFAULT"
_ZN7cutlass13device_kernelIN5flash19enable_sm80_to_sm89INS1_16FlashAttnFwdSm80INS1_25CollectiveMainloopFwdSm80ILi4ELi1ELb0EN4cute5tupleIJNS5_1CILi128EEENS7_ILi48EEENS7_ILi96EEEEEELi96ENS_10bfloat16_tEfNS_4arch4Sm80ELb0ELb0ELb1ELb1ELb0ELb1ELb1ELb1EEENS1_21CollectiveEpilogueFwdINS6_IJS8_SA_S9_EEENS6_IJNS7_ILi1EEESI_SI_EEESC_SE_Li128ELb1ELb1ELb1ELb0EEENS1_36VarlenDynamicPersistentTileSchedulerILi128ELi48ELi128ELi128ELb1ELb1ELb0ELb0ELb1ELb1EEEEEEEEEvNT_6ParamsE:
[----:B------:R-:W-:Y:S01]  /*0000*/  LDC R1, c[0x0][0x28] ;  /* 0x00000a00ff017b82 */ /* 0x000fe20000000800 */
[----:B------:R-:W-:Y:S05]  /*0010*/  EXIT ;  /* 0x000000000000794d */ /* 0x000fea0003800000 */
.L_x_2:
        /* <DEDUP_REMOVED lines=14> */
.L_x_11:


//--------------------- .text._ZN7cutlass13device_kernelIN5flash19enable_sm80_to_sm89INS1_16FlashAttnFwdSm80INS1_25CollectiveMainloopFwdSm80ILi4ELi1ELb0EN4cute5tupleIJNS5_1CILi128EEENS7_ILi48EEENS7_ILi96EEEEEELi96ENS_10bfloat16_tEfNS_4arch4Sm80ELb0ELb1ELb1ELb0ELb0ELb0ELb1ELb1EEENS1_21CollectiveEpilogueFwdINS6_IJS8_SA_S9_EEENS6_IJNS7_ILi1EEESI_SI_EEESC_SE_Li128ELb0ELb1ELb1ELb0EEENS1_19SingleTileSchedulerILb0ELb1ELb1ELi128EEEEEEEEEvNT_6ParamsE --------------------------
	.section	.text._ZN7cutlass13device_kernelIN5flash19enable_sm80_to_sm89INS1_16FlashAttnFwdSm80INS1_25CollectiveMainloopFwdSm80ILi4ELi1ELb0EN4cute5tupleIJNS5_1CILi128EEENS7_ILi48EEENS7_ILi96EEEEEELi96ENS_10bfloat16_tEfNS_4arch4Sm80ELb0ELb1ELb1ELb0ELb0ELb0ELb1ELb1EEENS1_21CollectiveEpilogueFwdINS6_IJS8_SA_S9_EEENS6_IJNS7_ILi1EEESI_SI_EEESC_SE_Li128ELb0ELb1ELb1ELb0EEENS1_19SingleTileSchedulerILb0ELb1ELb1ELi128EEEEEEEEEvNT_6ParamsE,"ax",@progbits
	.align	128
.text._ZN7cutlass13device_kernelIN5flash19enable_sm80_to_sm89INS1_16FlashAttnFwdSm80INS1_25CollectiveMainloopFwdSm80ILi4ELi1ELb0EN4cute5tupleIJNS5_1CILi128EEENS7_ILi48EEENS7_ILi96EEEEEELi96ENS_10bfloat16_tEfNS_4arch4Sm80ELb0ELb1ELb1ELb0ELb0ELb0ELb1ELb1EEENS1_21CollectiveEpilogueFwdINS6_IJS8_SA_S9_EEENS6_IJNS7_ILi1EEESI_SI_EEESC_SE_Li128ELb0ELb1ELb1ELb0EEENS1_19SingleTileSchedulerILb0ELb1ELb1ELi128EEEEEEEEEvNT_6ParamsE:
        .type           _ZN7cutlass13device_kernelIN5flash19enable_sm80_to_sm89INS1_16FlashAttnFwdSm80INS1_25CollectiveMainloopFwdSm80ILi4ELi1ELb0EN4cute5tupleIJNS5_1CILi128EEENS7_ILi48EEENS7_ILi96EEEEEELi96ENS_10bfloat16_tEfNS_4arch4Sm80ELb0ELb1ELb1ELb0ELb0ELb0ELb1ELb1EEENS1_21CollectiveEpilogueFwdINS6_IJS8_SA_S9_EEENS6_IJNS7_ILi1EEESI_SI_EEESC_SE_Li128ELb0ELb1ELb1ELb0EEENS1_19SingleTileSchedulerILb0ELb1ELb1ELi128EEEEEEEEEvNT_6ParamsE,@function
        .size           _ZN7cutlass13device_kernelIN5flash19enable_sm80_to_sm89INS1_16FlashAttnFwdSm80INS1_25CollectiveMainloopFwdSm80ILi4ELi1ELb0EN4cute5tupleIJNS5_1CILi128EEENS7_ILi48EEENS7_ILi96EEEEEELi96ENS_10bfloat16_tEfNS_4arch4Sm80ELb0ELb1ELb1ELb0ELb0ELb0ELb1ELb1EEENS1_21CollectiveEpilogueFwdINS6_IJS8_SA_S9_EEENS6_IJNS7_ILi1EEESI_SI_EEESC_SE_Li128ELb0ELb1ELb1ELb0EEENS1_19SingleTileSchedulerILb0ELb1ELb1ELi128EEEEEEEEEvNT_6ParamsE,(.L_x_12 - _ZN7cutlass13device_kernelIN5flash19enable_sm80_to_sm89INS1_16FlashAttnFwdSm80INS1_25CollectiveMainloopFwdSm80ILi4ELi1ELb0EN4cute5tupleIJNS5_1CILi128EEENS7_ILi48EEENS7_ILi96EEEEEELi96ENS_10bfloat16_tEfNS_4arch4Sm80ELb0ELb1ELb1ELb0ELb0ELb0ELb1ELb1EEENS1_21CollectiveEpilogueFwdINS6_IJS8_SA_S9_EEENS6_IJNS7_ILi1EEESI_SI_EEESC_SE_Li128ELb0ELb1ELb1ELb0EEENS1_19SingleTileSchedulerILb0ELb1ELb1ELi128EEEEEEEEEvNT_6ParamsE)
        .other          _ZN7cutlass13device_kernelIN5flash19enable_sm80_to_sm89INS1_16FlashAttnFwdSm80INS1_25CollectiveMainloopFwdSm80ILi4ELi1ELb0EN4cute5tupleIJNS5_1CILi128EEENS7_ILi48EEENS7_ILi96EEEEEELi96ENS_10bfloat16_tEfNS_4arch4Sm80ELb0ELb1ELb1ELb0ELb0ELb0ELb1ELb1EEENS1_21CollectiveEpilogueFwdINS6_IJS8_SA_S9_EEENS6_IJNS7_ILi1EEESI_SI_EEESC_SE_Li128ELb0ELb1ELb1ELb0EEENS1_19SingleTileSchedulerILb0ELb1ELb1ELi128EEEEEEEEEvNT_6ParamsE,@"STO_CUDA_ENTRY STV_DEFAULT"
_ZN7cutlass13device_kernelIN5flash19enable_sm80_to_sm89INS1_16FlashAttnFwdSm80INS1_25CollectiveMainloopFwdSm80ILi4ELi1ELb0EN4cute5tupleIJNS5_1CILi128EEENS7_ILi48EEENS7_ILi96EEEEEELi96ENS_10bfloat16_tEfNS_4arch4Sm80ELb0ELb1ELb1ELb0ELb0ELb0ELb1ELb1EEENS1_21CollectiveEpilogueFwdINS6_IJS8_SA_S9_EEENS6_IJNS7_ILi1EEESI_SI_EEESC_SE_Li128ELb0ELb1ELb1ELb0EEENS1_19SingleTileSchedulerILb0ELb1ELb1ELi128EEEEEEEEEvNT_6ParamsE:
[----:B------:R-:W-:Y:S01]  /*0000*/  LDC R1, c[0x0][0x28] ;  /* 0x00000a00ff017b82 */ /* 0x000fe20000000800 */
[----:B------:R-:W-:Y:S05]  /*0010*/  EXIT ;  /* 0x000000000000794d */ /* 0x000fea0003800000 */
.L_x_3:
        /* <DEDUP_REMOVED lines=14> */
.L_x_12:


//--------------------- .text._ZN7cutlass13device_kernelIN5flash19enable_sm80_to_sm89INS1_16FlashAttnFwdSm80INS1_25CollectiveMainloopFwdSm80ILi4ELi1ELb0EN4cute5tupleIJNS5_1CILi128EEENS7_ILi48EEENS7_ILi96EEEEEELi96ENS_10bfloat16_tEfNS_4arch4Sm80ELb0ELb1ELb1ELb1ELb0ELb0ELb1ELb1EEENS1_21CollectiveEpilogueFwdINS6_IJS8_SA_S9_EEENS6_IJNS7_ILi1EEESI_SI_EEESC_SE_Li128ELb1ELb1ELb1ELb0EEENS1_36VarlenDynamicPersistentTileSchedulerILi128ELi48ELi128ELi128ELb1ELb1ELb0ELb1ELb0ELb1EEEEEEEEEvNT_6ParamsE --------------------------
	.section	.text._ZN7cutlass13device_kernelIN5flash19enable_sm80_to_sm89INS1_16FlashAttnFwdSm80INS1_25CollectiveMainloopFwdSm80ILi4ELi1ELb0EN4cute5tupleIJNS5_1CILi128EEENS7_ILi48EEENS7_ILi96EEEEEELi96ENS_10bfloat16_tEfNS_4arch4Sm80ELb0ELb1ELb1ELb1ELb0ELb0ELb1ELb1EEENS1_21CollectiveEpilogueFwdINS6_IJS8_SA_S9_EEENS6_IJNS7_ILi1EEESI_SI_EEESC_SE_Li128ELb1ELb1ELb1ELb0EEENS1_36VarlenDynamicPersistentTileSchedulerILi128ELi48ELi128ELi128ELb1ELb1ELb0ELb1ELb0ELb1EEEEEEEEEvNT_6ParamsE,"ax",@progbits
	.align	128
.text._ZN7cutlass13device_kernelIN5flash19enable_sm80_to_sm89INS1_16FlashAttnFwdSm80INS1_25CollectiveMainloopFwdSm80ILi4ELi1ELb0EN4cute5tupleIJNS5_1CILi128EEENS7_ILi48EEENS7_ILi96EEEEEELi96ENS_10bfloat16_tEfNS_4arch4Sm80ELb0ELb1ELb1ELb1ELb0ELb0ELb1ELb1EEENS1_21CollectiveEpilogueFwdINS6_IJS8_SA_S9_EEENS6_IJNS7_ILi1EEESI_SI_EEESC_SE_Li128ELb1ELb1ELb1ELb0EEENS1_36VarlenDynamicPersistentTileSchedulerILi128ELi48ELi128ELi128ELb1ELb1ELb0ELb1ELb0ELb1EEEEEEEEEvNT_6ParamsE:
        .type           _ZN7cutlass13device_kernelIN5flash19enable_sm80_to_sm89INS1_16FlashAttnFwdSm80INS1_25CollectiveMainloopFwdSm80ILi4ELi1ELb0EN4cute5tupleIJNS5_1CILi128EEENS7_ILi48EEENS7_ILi96EEEEEELi96ENS_10bfloat16_tEfNS_4arch4Sm80ELb0ELb1ELb1ELb1ELb0ELb0ELb1ELb1EEENS1_21CollectiveEpilogueFwdINS6_IJS8_SA_S9_EEENS6_IJNS7_ILi1EEESI_SI_EEESC_SE_Li128ELb1ELb1ELb1ELb0EEENS1_36VarlenDynamicPersistentTileSchedulerILi128ELi48ELi128ELi128ELb1ELb1ELb0ELb1ELb0ELb1EEEEEEEEEvNT_6ParamsE,@function
        .size           _ZN7cutlass13device_kernelIN5flash19enable_sm80_to_sm89INS1_16FlashAttnFwdSm80INS1_25CollectiveMainloopFwdSm80ILi4ELi1ELb0EN4cute5tupleIJNS5_1CILi128EEENS7_ILi48EEENS7_ILi96EEEEEELi96ENS_10bfloat16_tEfNS_4arch4Sm80ELb0ELb1ELb1ELb1ELb0ELb0ELb1ELb1EEENS1_21CollectiveEpilogueFwdINS6_IJS8_SA_S9_EEENS6_IJNS7_ILi1EEESI_SI_EEESC_SE_Li128ELb1ELb1ELb1ELb0EEENS1_36VarlenDynamicPersistentTileSchedulerILi128ELi48ELi128ELi128ELb1ELb1ELb0ELb1ELb0ELb1EEEEEEEEEvNT_6ParamsE,(.L_x_13 - _ZN7cutlass13device_kernelIN5flash19enable_sm80_to_sm89INS1_16FlashAttnFwdSm80INS1_25CollectiveMainloopFwdSm80ILi4ELi1ELb0EN4cute5tupleIJNS5_1CILi128EEENS7_ILi48EEENS7_ILi96EEEEEELi96ENS_10bfloat16_tEfNS_4arch4Sm80ELb0ELb1ELb1ELb1ELb0ELb0ELb1ELb1EEENS1_21CollectiveEpilogueFwdINS6_IJS8_SA_S9_EEENS6_IJNS7_ILi1EEESI_SI_EEESC_SE_Li128ELb1ELb1ELb1ELb0EEENS1_36VarlenDynamicPersistentTileSchedulerILi128ELi48ELi128ELi128ELb1ELb1ELb0ELb1ELb0ELb1EEEEEEEEEvNT_6ParamsE)
        .other          _ZN7cutlass13device_kernelIN5flash19enable_sm80_to_sm89INS1_16FlashAttnFwdSm80INS1_25CollectiveMainloopFwdSm80ILi4ELi1ELb0EN4cute5tupleIJNS5_1CILi128EEENS7_ILi48EEENS7_ILi96EEEEEELi96ENS_10bfloat16_tEfNS_4arch4Sm80ELb0ELb1ELb1ELb1ELb0ELb0ELb1ELb1EEENS1_21CollectiveEpilogueFwdINS6_IJS8_SA_S9_EEENS6_IJNS7_ILi1EEESI_SI_EEESC_SE_Li128ELb1ELb1ELb1ELb0EEENS1_36VarlenDynamicPersistentTileSchedulerILi128ELi48ELi128ELi128ELb1ELb1ELb0ELb1ELb0ELb1EEEEEEEEEvNT_6ParamsE,@"STO_CUDA_ENTRY STV_DEFAULT"
_ZN7cutlass13device_kernelIN5flash19enable_sm80_to_sm89INS1_16FlashAttnFwdSm80INS1_25CollectiveMainloopFwdSm80ILi4ELi1ELb0EN4cute5tupleIJNS5_1CILi128EEENS7_ILi48EEENS7_ILi96EEEEEELi96ENS_10bfloat16_tEfNS_4arch4Sm80ELb0ELb1ELb1ELb1ELb0ELb0ELb1ELb1EEENS1_21CollectiveEpilogueFwdINS6_IJS8_SA_S9_EEENS6_IJNS7_ILi1EEESI_SI_EEESC_SE_Li128ELb1ELb1ELb1ELb0EEENS1_36VarlenDynamicPersistentTileSchedulerILi128ELi48ELi128ELi128ELb1ELb1ELb0ELb1ELb0ELb1EEEEEEEEEvNT_6ParamsE:
[----:B------:R-:W-:Y:S01]  /*0000*/  LDC R1, c[0x0][0x28] ;  /* 0x00000a00ff017b82 */ /* 0x000fe20000000800 */
[----:B------:R-:W-:Y:S05]  /*0010*/  EXIT ;  /* 0x000000000000794d */ /* 0x000fea0003800000 */
.L_x_4:
        /* <DEDUP_REMOVED lines=14> */
.L_x_13:


//--------------------- .text._ZN7cutlass13device_kernelIN5flash19enable_sm80_to_sm89INS1_16FlashAttnFwdSm80INS1_25CollectiveMainloopFwdSm80ILi4ELi1ELb0EN4cute5tupleIJNS5_1CILi128EEENS7_ILi48EEENS7_ILi96EEEEEELi96ENS_10bfloat16_tEfNS_4arch4Sm80ELb0ELb1ELb1ELb1ELb0ELb1ELb1ELb1EEENS1_21CollectiveEpilogueFwdINS6_IJS8_SA_S9_EEENS6_IJNS7_ILi1EEESI_SI_EEESC_SE_Li128ELb1ELb1ELb1ELb0EEENS1_36VarlenDynamicPersistentTileSchedulerILi128ELi48ELi128ELi128ELb1ELb1ELb0ELb1ELb0ELb1EEEEEEEEEvNT_6ParamsE --------------------------
	.section	.text._ZN7cutlass13device_kernelIN5flash19enable_sm80_to_sm89INS1_16FlashAttnFwdSm80INS1_25CollectiveMainloopFwdSm80ILi4ELi1ELb0EN4cute5tupleIJNS5_1CILi128EEENS7_ILi48EEENS7_ILi96EEEEEELi96ENS_10bfloat16_tEfNS_4arch4Sm80ELb0ELb1ELb1ELb1ELb0ELb1ELb1ELb1EEENS1_21CollectiveEpilogueFwdINS6_IJS8_SA_S9_EEENS6_IJNS7_ILi1EEESI_SI_EEESC_SE_Li128ELb1ELb1ELb1ELb0EEENS1_36VarlenDynamicPersistentTileSchedulerILi128ELi48ELi128ELi128ELb1ELb1ELb0ELb1ELb0ELb1EEEEEEEEEvNT_6ParamsE,"ax",@progbits
	.align	128
.text._ZN7cutlass13device_kernelIN5flash19enable_sm80_to_sm89INS1_16FlashAttnFwdSm80INS1_25CollectiveMainloopFwdSm80ILi4ELi1ELb0EN4cute5tupleIJNS5_1CILi128EEENS7_ILi48EEENS7_ILi96EEEEEELi96ENS_10bfloat16_tEfNS_4arch4Sm80ELb0ELb1ELb1ELb1ELb0ELb1ELb1ELb1EEENS1_21CollectiveEpilogueFwdINS6_IJS8_SA_S9_EEENS6_IJNS7_ILi1EEESI_SI_EEESC_SE_Li128ELb1ELb1ELb1ELb0EEENS1_36VarlenDynamicPersistentTileSchedulerILi128ELi48ELi128ELi128ELb1ELb1ELb0ELb1ELb0ELb1EEEEEEEEEvNT_6ParamsE:
        .type           _ZN7cutlass13device_kernelIN5flash19enable_sm80_to_sm89INS1_16FlashAttnFwdSm80INS1_25CollectiveMainloopFwdSm80ILi4ELi1ELb0EN4cute5tupleIJNS5_1CILi128EEENS7_ILi48EEENS7_ILi96EEEEEELi96ENS_10bfloat16_tEfNS_4arch4Sm80ELb0ELb1ELb1ELb1ELb0ELb1ELb1ELb1EEENS1_21CollectiveEpilogueFwdINS6_IJS8_SA_S9_EEENS6_IJNS7_ILi1EEESI_SI_EEESC_SE_Li128ELb1ELb1ELb1ELb0EEENS1_36VarlenDynamicPersistentTileSchedulerILi128ELi48ELi128ELi128ELb1ELb1ELb0ELb1ELb0ELb1EEEEEEEEEvNT_6ParamsE,@function
        .size           _ZN7cutlass13device_kernelIN5flash19enable_sm80_to_sm89INS1_16FlashAttnFwdSm80INS1_25CollectiveMainloopFwdSm80ILi4ELi1ELb0EN4cute5tupleIJNS5_1CILi128EEENS7_ILi48EEENS7_ILi96EEEEEELi96ENS_10bfloat16_tEfNS_4arch4Sm80ELb0ELb1ELb1ELb1ELb0ELb1ELb1ELb1EEENS1_21CollectiveEpilogueFwdINS6_IJS8_SA_S9_EEENS6_IJNS7_ILi1EEESI_SI_EEESC_SE_Li128ELb1ELb1ELb1ELb0EEENS1_36VarlenDynamicPersistentTileSchedulerILi128ELi48ELi128ELi128ELb1ELb1ELb0ELb1ELb0ELb1EEEEEEEEEvNT_6ParamsE,(.L_x_14 - _ZN7cutlass13device_kernelIN5flash19enable_sm80_to_sm89INS1_16FlashAttnFwdSm80INS1_25CollectiveMainloopFwdSm80ILi4ELi1ELb0EN4cute5tupleIJNS5_1CILi128EEENS7_ILi48EEENS7_ILi96EEEEEELi96ENS_10bfloat16_tEfNS_4arch4Sm80ELb0ELb1ELb1ELb1ELb0ELb1ELb1ELb1EEENS1_21CollectiveEpilogueFwdINS6_IJS8_SA_S9_EEENS6_IJNS7_ILi1EEESI_SI_EEESC_SE_Li128ELb1ELb1ELb1ELb0EEENS1_36VarlenDynamicPersistentTileSchedulerILi128ELi48ELi128ELi128ELb1ELb1ELb0ELb1ELb0ELb1EEEEEEEEEvNT_6ParamsE)
        .other          _ZN7cutlass13device_kernelIN5flash19enable_sm80_to_sm89INS1_16FlashAttnFwdSm80INS1_25CollectiveMainloopFwdSm80ILi4ELi1ELb0EN4cute5tupleIJNS5_1CILi128EEENS7_ILi48EEENS7_ILi96EEEEEELi96ENS_10bfloat16_tEfNS_4arch4Sm80ELb0ELb1ELb1ELb1ELb0ELb1ELb1ELb1EEENS1_21CollectiveEpilogueFwdINS6_IJS8_SA_S9_EEENS6_IJNS7_ILi1EEESI_SI_EEESC_SE_Li128ELb1ELb1ELb1ELb0EEENS1_36VarlenDynamicPersistentTileSchedulerILi128ELi48ELi128ELi128ELb1ELb1ELb0ELb1ELb0ELb1EEEEEEEEEvNT_6ParamsE,@"STO_CUDA_ENTRY STV_DEFAULT"
_ZN7cutlass13device_kernelIN5flash19enable_sm80_to_sm89INS1_16FlashAttnFwdSm80INS1_25CollectiveMainloopFwdSm80ILi4ELi1ELb0EN4cute5tupleIJNS5_1CILi128EEENS7_ILi48EEENS7_ILi96EEEEEELi96ENS_10bfloat16_tEfNS_4arch4Sm80ELb0ELb1ELb1ELb1ELb0ELb1ELb1ELb1EEENS1_21CollectiveEpilogueFwdINS6_IJS8_SA_S9_EEENS6_IJNS7_ILi1EEESI_SI_EEESC_SE_Li128ELb1ELb1ELb1ELb0EEENS1_36VarlenDynamicPersistentTileSchedulerILi128ELi48ELi128ELi128ELb1ELb1ELb0ELb1ELb0ELb1EEEEEEEEEvNT_6ParamsE:
[----:B------:R-:W-:Y:S01]  /*0000*/  LDC R1, c[0x0][0x28] ;  /* 0x00000a00ff017b82 */ /* 0x000fe20000000800 */
[----:B------:R-:W-:Y:S05]  /*0010*/  EXIT ;  /* 0x000000000000794d */ /* 0x000fea0003800000 */
.L_x_5:
        /* <DEDUP_REMOVED lines=14> */
.L_x_14:


//--------------------- .text._ZN7cutlass13device_kernelIN5flash19enable_sm80_to_sm89INS1_16FlashAttnFwdSm80INS1_25CollectiveMainloopFwdSm80ILi4ELi1ELb0EN4cute5tupleIJNS5_1CILi128EEENS7_ILi64EEENS7_ILi96EEEEEELi96ENS_10bfloat16_tEfNS_4arch4Sm80ELb1ELb0ELb1ELb0ELb0ELb0ELb1ELb1EEENS1_21CollectiveEpilogueFwdINS6_IJS8_SA_S9_EEENS6_IJNS7_ILi1EEESI_SI_EEESC_SE_Li128ELb0ELb1ELb1ELb0EEENS1_30DynamicPersistentTileSchedulerILi128ELi128ELb1ELb1ELb0EEEEEEEEEvNT_6ParamsE --------------------------
	.section	.text._ZN7cutlass13device_kernelIN5flash19enable_sm80_to_sm89INS1_16FlashAttnFwdSm80INS1_25CollectiveMainloopFwdSm80ILi4ELi1ELb0EN4cute5tupleIJNS5_1CILi128EEENS7_ILi64EEENS7_ILi96EEEEEELi96ENS_10bfloat16_tEfNS_4arch4Sm80ELb1ELb0ELb1ELb0ELb0ELb0ELb1ELb1EEENS1_21CollectiveEpilogueFwdINS6_IJS8_SA_S9_EEENS6_IJNS7_ILi1EEESI_SI_EEESC_SE_Li128ELb0ELb1ELb1ELb0EEENS1_30DynamicPersistentTileSchedulerILi128ELi128ELb1ELb1ELb0EEEEEEEEEvNT_6ParamsE,"ax",@progbits
	.align	128
.text._ZN7cutlass13device_kernelIN5flash19enable_sm80_to_sm89INS1_16FlashAttnFwdSm80INS1_25CollectiveMainloopFwdSm80ILi4ELi1ELb0EN4cute5tupleIJNS5_1CILi128EEENS7_ILi64EEENS7_ILi96EEEEEELi96ENS_10bfloat16_tEfNS_4arch4Sm80ELb1ELb0ELb1ELb0ELb0ELb0ELb1ELb1EEENS1_21CollectiveEpilogueFwdINS6_IJS8_SA_S9_EEENS6_IJNS7_ILi1EEESI_SI_EEESC_SE_Li128ELb0ELb1ELb1ELb0EEENS1_30DynamicPersistentTileSchedulerILi128ELi128ELb1ELb1ELb0EEEEEEEEEvNT_6ParamsE:
        .type           _ZN7cutlass13device_kernelIN5flash19enable_sm80_to_sm89INS1_16FlashAttnFwdSm80INS1_25CollectiveMainloopFwdSm80ILi4ELi1ELb0EN4cute5tupleIJNS5_1CILi128EEENS7_ILi64EEENS7_ILi96EEEEEELi96ENS_10bfloat16_tEfNS_4arch4Sm80ELb1ELb0ELb1ELb0ELb0ELb0ELb1ELb1EEENS1_21CollectiveEpilogueFwdINS6_IJS8_SA_S9_EEENS6_IJNS7_ILi1EEESI_SI_EEESC_SE_Li128ELb0ELb1ELb1ELb0EEENS1_30DynamicPersistentTileSchedulerILi128ELi128ELb1ELb1ELb0EEEEEEEEEvNT_6ParamsE,@function
        .size           _ZN7cutlass13device_kernelIN5flash19enable_sm80_to_sm89INS1_16FlashAttnFwdSm80INS1_25CollectiveMainloopFwdSm80ILi4ELi1ELb0EN4cute5tupleIJNS5_1CILi128EEENS7_ILi64EEENS7_ILi96EEEEEELi96ENS_10bfloat16_tEfNS_4arch4Sm80ELb1ELb0ELb1ELb0ELb0ELb0ELb1ELb1EEENS1_21CollectiveEpilogueFwdINS6_IJS8_SA_S9_EEENS6_IJNS7_ILi1EEESI_SI_EEESC_SE_Li128ELb0ELb1ELb1ELb0EEENS1_30DynamicPersistentTileSchedulerILi128ELi128ELb1ELb1ELb0EEEEEEEEEvNT_6ParamsE,(.L_x_15 - _ZN7cutlass13device_kernelIN5flash19enable_sm80_to_sm89INS1_16FlashAttnFwdSm80INS1_25CollectiveMainloopFwdSm80ILi4ELi1ELb0EN4cute5tupleIJNS5_1CILi128EEENS7_ILi64EEENS7_ILi96EEEEEELi96ENS_10bfloat16_tEfNS_4arch4Sm80ELb1ELb0ELb1ELb0ELb0ELb0ELb1ELb1EEENS1_21CollectiveEpilogueFwdINS6_IJS8_SA_S9_EEENS6_IJNS7_ILi1EEESI_SI_EEESC_SE_Li128ELb0ELb1ELb1ELb0EEENS1_30DynamicPersistentTileSchedulerILi128ELi128ELb1ELb1ELb0EEEEEEEEEvNT_6ParamsE)
        .other          _ZN7cutlass13device_kernelIN5flash19enable_sm80_to_sm89INS1_16FlashAttnFwdSm80INS1_25CollectiveMainloopFwdSm80ILi4ELi1ELb0EN4cute5tupleIJNS5_1CILi128EEENS7_ILi64EEENS7_ILi96EEEEEELi96ENS_10bfloat16_tEfNS_4arch4Sm80ELb1ELb0ELb1ELb0ELb0ELb0ELb1ELb1EEENS1_21CollectiveEpilogueFwdINS6_IJS8_SA_S9_EEENS6_IJNS7_ILi1EEESI_SI_EEESC_SE_Li128ELb0ELb1ELb1ELb0EEENS1_30DynamicPersistentTileSchedulerILi128ELi128ELb1ELb1ELb0EEEEEEEEEvNT_6ParamsE,@"STO_CUDA_ENTRY STV_DEFAULT"
_ZN7cutlass13device_kernelIN5flash19enable_sm80_to_sm89INS1_16FlashAttnFwdSm80INS1_25CollectiveMainloopFwdSm80ILi4ELi1ELb0EN4cute5tupleIJNS5_1CILi128EEENS7_ILi64EEENS7_ILi96EEEEEELi96ENS_10bfloat16_tEfNS_4arch4Sm80ELb1ELb0ELb1ELb0ELb0ELb0ELb1ELb1EEENS1_21CollectiveEpilogueFwdINS6_IJS8_SA_S9_EEENS6_IJNS7_ILi1EEESI_SI_EEESC_SE_Li128ELb0ELb1ELb1ELb0EEENS1_30DynamicPersistentTileSchedulerILi128ELi128ELb1ELb1ELb0EEEEEEEEEvNT_6ParamsE:
[----:B------:R-:W-:Y:S01]  /*0000*/  LDC R1, c[0x0][0x28] ;  /* 0x00000a00ff017b82 */ /* 0x000fe20000000800 */
[----:B------:R-:W-:Y:S05]  /*0010*/  EXIT ;  /* 0x000000000000794d */ /* 0x000fea0003800000 */
.L_x_6:
        /* <DEDUP_REMOVED lines=14> */
.L_x_15:


//--------------------- .text._ZN7cutlass13device_kernelIN5flash19enable_sm80_to_sm89INS1_16FlashAttnFwdSm80INS1_25CollectiveMainloopFwdSm80ILi4ELi1ELb0EN4cute5tupleIJNS5_1CILi128EEENS7_ILi48EEENS7_ILi96EEEEEELi96ENS_10bfloat16_tEfNS_4arch4Sm80ELb1ELb0ELb1ELb1ELb0ELb0ELb1ELb1EEENS1_21CollectiveEpilogueFwdINS6_IJS8_SA_S9_EEENS6_IJNS7_ILi1EEESI_SI_EEESC_SE_Li128ELb1ELb1ELb1ELb0EEENS1_36VarlenDynamicPersistentTileSchedulerILi128ELi48ELi128ELi128ELb1ELb1ELb0ELb1ELb1ELb1EEEEEEEEEvNT_6ParamsE --------------------------
	.section	.text._ZN7cutlass13device_kernelIN5flash19enable_sm80_to_sm89INS1_16FlashAttnFwdSm80INS1_25CollectiveMainloopFwdSm80ILi4ELi1ELb0EN4cute5tupleIJNS5_1CILi128EEENS7_ILi48EEENS7_ILi96EEEEEELi96ENS_10bfloat16_tEfNS_4arch4Sm80ELb1ELb0ELb1ELb1ELb0ELb0ELb1ELb1EEENS1_21CollectiveEpilogueFwdINS6_IJS8_SA_S9_EEENS6_IJNS7_ILi1EEESI_SI_EEESC_SE_Li128ELb1ELb1ELb1ELb0EEENS1_36VarlenDynamicPersistentTileSchedulerILi128ELi48ELi128ELi128ELb1ELb1ELb0ELb1ELb1ELb1EEEEEEEEEvNT_6ParamsE,"ax",@progbits
	.align	128
.text._ZN7cutlass13device_kernelIN5flash19enable_sm80_to_sm89INS1_16FlashAttnFwdSm80INS1_25CollectiveMainloopFwdSm80ILi4ELi1ELb0EN4cute5tupleIJNS5_1CILi128EEENS7_ILi48EEENS7_ILi96EEEEEELi96ENS_10bfloat16_tEfNS_4arch4Sm80ELb1ELb0ELb1ELb1ELb0ELb0ELb1ELb1EEENS1_21CollectiveEpilogueFwdINS6_IJS8_SA_S9_EEENS6_IJNS7_ILi1EEESI_SI_EEESC_SE_Li128ELb1ELb1ELb1ELb0EEENS1_36VarlenDynamicPersistentTileSchedulerILi128ELi48ELi128ELi128ELb1ELb1ELb0ELb1ELb1ELb1EEEEEEEEEvNT_6ParamsE:
        .type           _ZN7cutlass13device_kernelIN5flash19enable_sm80_to_sm89INS1_16FlashAttnFwdSm80INS1_25CollectiveMainloopFwdSm80ILi4ELi1ELb0EN4cute5tupleIJNS5_1CILi128EEENS7_ILi48EEENS7_ILi96EEEEEELi96ENS_10bfloat16_tEfNS_4arch4Sm80ELb1ELb0ELb1ELb1ELb0ELb0ELb1ELb1EEENS1_21CollectiveEpilogueFwdINS6_IJS8_SA_S9_EEENS6_IJNS7_ILi1EEESI_SI_EEESC_SE_Li128ELb1ELb1ELb1ELb0EEENS1_36VarlenDynamicPersistentTileSchedulerILi128ELi48ELi128ELi128ELb1ELb1ELb0ELb1ELb1ELb1EEEEEEEEEvNT_6ParamsE,@function
        .size           _ZN7cutlass13device_kernelIN5flash19enable_sm80_to_sm89INS1_16FlashAttnFwdSm80INS1_25CollectiveMainloopFwdSm80ILi4ELi1ELb0EN4cute5tupleIJNS5_1CILi128EEENS7_ILi48EEENS7_ILi96EEEEEELi96ENS_10bfloat16_tEfNS_4arch4Sm80ELb1ELb0ELb1ELb1ELb0ELb0ELb1ELb1EEENS1_21CollectiveEpilogueFwdINS6_IJS8_SA_S9_EEENS6_IJNS7_ILi1EEESI_SI_EEESC_SE_Li128ELb1ELb1ELb1ELb0EEENS1_36VarlenDynamicPersistentTileSchedulerILi128ELi48ELi128ELi128ELb1ELb1ELb0ELb1ELb1ELb1EEEEEEEEEvNT_6ParamsE,(.L_x_16 - _ZN7cutlass13device_kernelIN5flash19enable_sm80_to_sm89INS1_16FlashAttnFwdSm80INS1_25CollectiveMainloopFwdSm80ILi4ELi1ELb0EN4cute5tupleIJNS5_1CILi128EEENS7_ILi48EEENS7_ILi96EEEEEELi96ENS_10bfloat16_tEfNS_4arch4Sm80ELb1ELb0ELb1ELb1ELb0ELb0ELb1ELb1EEENS1_21CollectiveEpilogueFwdINS6_IJS8_SA_S9_EEENS6_IJNS7_ILi1EEESI_SI_EEESC_SE_Li128ELb1ELb1ELb1ELb0EEENS1_36VarlenDynamicPersistentTileSchedulerILi128ELi48ELi128ELi128ELb1ELb1ELb0ELb1ELb1ELb1EEEEEEEEEvNT_6ParamsE)
        .other          _ZN7cutlass13device_kernelIN5flash19enable_sm80_to_sm89INS1_16FlashAttnFwdSm80INS1_25CollectiveMainloopFwdSm80ILi4ELi1ELb0EN4cute5tupleIJNS5_1CILi128EEENS7_ILi48EEENS7_ILi96EEEEEELi96ENS_10bfloat16_tEfNS_4arch4Sm80ELb1ELb0ELb1ELb1ELb0ELb0ELb1ELb1EEENS1_21CollectiveEpilogueFwdINS6_IJS8_SA_S9_EEENS6_IJNS7_ILi1EEESI_SI_EEESC_SE_Li128ELb1ELb1ELb1ELb0EEENS1_36VarlenDynamicPersistentTileSchedulerILi128ELi48ELi128ELi128ELb1ELb1ELb0ELb1ELb1ELb1EEEEEEEEEvNT_6ParamsE,@"STO_CUDA_ENTRY STV_DEFAULT"
_ZN7cutlass13device_kernelIN5flash19enable_sm80_to_sm89INS1_16FlashAttnFwdSm80INS1_25CollectiveMainloopFwdSm80ILi4ELi1ELb0EN4cute5tupleIJNS5_1CILi128EEENS7_ILi48EEENS7_ILi96EEEEEELi96ENS_10bfloat16_tEfNS_4arch4Sm80ELb1ELb0ELb1ELb1ELb0ELb0ELb1ELb1EEENS1_21CollectiveEpilogueFwdINS6_IJS8_SA_S9_EEENS6_IJNS7_ILi1EEESI_SI_EEESC_SE_Li128ELb1ELb1ELb1ELb0EEENS1_36VarlenDynamicPersistentTileSchedulerILi128ELi48ELi128ELi128ELb1ELb1ELb0ELb1ELb1ELb1EEEEEEEEEvNT_6ParamsE:
[----:B------:R-:W-:Y:S01]  /*0000*/  LDC R1, c[0x0][0x28] ;  /* 0x00000a00ff017b82 */ /* 0x000fe20000000800 */
[----:B------:R-:W-:Y:S05]  /*0010*/  EXIT ;  /* 0x000000000000794d */ /* 0x000fea0003800000 */
.L_x_7:
        /* <DEDUP_REMOVED lines=14> */
.L_x_16:


//--------------------- .text._ZN7cutlass13device_kernelIN5flash19enable_sm80_to_sm89INS1_16FlashAttnFwdSm80INS1_25CollectiveMainloopFwdSm80ILi4ELi1ELb0EN4cute5tupleIJNS5_1CILi128EEENS7_ILi48EEENS7_ILi96EEEEEELi96ENS_10bfloat16_tEfNS_4arch4Sm80ELb1ELb0ELb1ELb1ELb0ELb1ELb1ELb1EEENS1_21CollectiveEpilogueFwdINS6_IJS8_SA_S9_EEENS6_IJNS7_ILi1EEESI_SI_EEESC_SE_Li128ELb1ELb1ELb1ELb0EEENS1_36VarlenDynamicPersistentTileSchedulerILi128ELi48ELi128ELi128ELb1ELb1ELb0ELb1ELb1ELb1EEEEEEEEEvNT_6ParamsE --------------------------
	.section	.text._ZN7cutlass13device_kernelIN5flash19enable_sm80_to_sm89INS1_16FlashAttnFwdSm80INS1_25CollectiveMainloopFwdSm80ILi4ELi1ELb0EN4cute5tupleIJNS5_1CILi128EEENS7_ILi48EEENS7_ILi96EEEEEELi96ENS_10bfloat16_tEfNS_4arch4Sm80ELb1ELb0ELb1ELb1ELb0ELb1ELb1ELb1EEENS1_21CollectiveEpilogueFwdINS6_IJS8_SA_S9_EEENS6_IJNS7_ILi1EEESI_SI_EEESC_SE_Li128ELb1ELb1ELb1ELb0EEENS1_36VarlenDynamicPersistentTileSchedulerILi128ELi48ELi128ELi128ELb1ELb1ELb0ELb1ELb1ELb1EEEEEEEEEvNT_6ParamsE,"ax",@progbits
	.align	128
.text._ZN7cutlass13device_kernelIN5flash19enable_sm80_to_sm89INS1_16FlashAttnFwdSm80INS1_25CollectiveMainloopFwdSm80ILi4ELi1ELb0EN4cute5tupleIJNS5_1CILi128EEENS7_ILi48EEENS7_ILi96EEEEEELi96ENS_10bfloat16_tEfNS_4arch4Sm80ELb1ELb0ELb1ELb1ELb0ELb1ELb1ELb1EEENS1_21CollectiveEpilogueFwdINS6_IJS8_SA_S9_EEENS6_IJNS7_ILi1EEESI_SI_EEESC_SE_Li128ELb1ELb1ELb1ELb0EEENS1_36VarlenDynamicPersistentTileSchedulerILi128ELi48ELi128ELi128ELb1ELb1ELb0ELb1ELb1ELb1EEEEEEEEEvNT_6ParamsE:
        .type           _ZN7cutlass13device_kernelIN5flash19enable_sm80_to_sm89INS1_16FlashAttnFwdSm80INS1_25CollectiveMainloopFwdSm80ILi4ELi1ELb0EN4cute5tupleIJNS5_1CILi128EEENS7_ILi48EEENS7_ILi96EEEEEELi96ENS_10bfloat16_tEfNS_4arch4Sm80ELb1ELb0ELb1ELb1ELb0ELb1ELb1ELb1EEENS1_21CollectiveEpilogueFwdINS6_IJS8_SA_S9_EEENS6_IJNS7_ILi1EEESI_SI_EEESC_SE_Li128ELb1ELb1ELb1ELb0EEENS1_36VarlenDynamicPersistentTileSchedulerILi128ELi48ELi128ELi128ELb1ELb1ELb0ELb1ELb1ELb1EEEEEEEEEvNT_6ParamsE,@function
        .size           _ZN7cutlass13device_kernelIN5flash19enable_sm80_to_sm89INS1_16FlashAttnFwdSm80INS1_25CollectiveMainloopFwdSm80ILi4ELi1ELb0EN4cute5tupleIJNS5_1CILi128EEENS7_ILi48EEENS7_ILi96EEEEEELi96ENS_10bfloat16_tEfNS_4arch4Sm80ELb1ELb0ELb1ELb1ELb0ELb1ELb1ELb1EEENS1_21CollectiveEpilogueFwdINS6_IJS8_SA_S9_EEENS6_IJNS7_ILi1EEESI_SI_EEESC_SE_Li128ELb1ELb1ELb1ELb0EEENS1_36VarlenDynamicPersistentTileSchedulerILi128ELi48ELi128ELi128ELb1ELb1ELb0ELb1ELb1ELb1EEEEEEEEEvNT_6ParamsE,(.L_x_17 - _ZN7cutlass13device_kernelIN5flash19enable_sm80_to_sm89INS1_16FlashAttnFwdSm80INS1_25CollectiveMainloopFwdSm80ILi4ELi1ELb0EN4cute5tupleIJNS5_1CILi128EEENS7_ILi48EEENS7_ILi96EEEEEELi96ENS_10bfloat16_tEfNS_4arch4Sm80ELb1ELb0ELb1ELb1ELb0ELb1ELb1ELb1EEENS1_21CollectiveEpilogueFwdINS6_IJS8_SA_S9_EEENS6_IJNS7_ILi1EEESI_SI_EEESC_SE_Li128ELb1ELb1ELb1ELb0EEENS1_36VarlenDynamicPersistentTileSchedulerILi128ELi48ELi128ELi128ELb1ELb1ELb0ELb1ELb1ELb1EEEEEEEEEvNT_6ParamsE)
        .other          _ZN7cutlass13device_kernelIN5flash19enable_sm80_to_sm89INS1_16FlashAttnFwdSm80INS1_25CollectiveMainloopFwdSm80ILi4ELi1ELb0EN4cute5tupleIJNS5_1CILi128EEENS7_ILi48EEENS7_ILi96EEEEEELi96ENS_10bfloat16_tEfNS_4arch4Sm80ELb1ELb0ELb1ELb1ELb0ELb1ELb1ELb1EEENS1_21CollectiveEpilogueFwdINS6_IJS8_SA_S9_EEENS6_IJNS7_ILi1EEESI_SI_EEESC_SE_Li128ELb1ELb1ELb1ELb0EEENS1_36VarlenDynamicPersistentTileSchedulerILi128ELi48ELi128ELi128ELb1ELb1ELb0ELb1ELb1ELb1EEEEEEEEEvNT_6ParamsE,@"STO_CUDA_ENTRY STV_DEFAULT"
_ZN7cutlass13device_kernelIN5flash19enable_sm80_to_sm89INS1_16FlashAttnFwdSm80INS1_25CollectiveMainloopFwdSm80ILi4ELi1ELb0EN4cute5tupleIJNS5_1CILi128EEENS7_ILi48EEENS7_ILi96EEEEEELi96ENS_10bfloat16_tEfNS_4arch4Sm80ELb1ELb0ELb1ELb1ELb0ELb1ELb1ELb1EEENS1_21CollectiveEpilogueFwdINS6_IJS8_SA_S9_EEENS6_IJNS7_ILi1EEESI_SI_EEESC_SE_Li128ELb1ELb1ELb1ELb0EEENS1_36VarlenDynamicPersistentTileSchedulerILi128ELi48ELi128ELi128ELb1ELb1ELb0ELb1ELb1ELb1EEEEEEEEEvNT_6ParamsE:
[----:B------:R-:W-:Y:S01]  /*0000*/  LDC R1, c[0x0][0x28] ;  /* 0x00000a00ff017b82 */ /* 0x000fe20000000800 */
[----:B------:R-:W-:Y:S05]  /*0010*/  EXIT ;  /* 0x000000000000794d */ /* 0x000fea0003800000 */
.L_x_8:
        /* <DEDUP_REMOVED lines=14> */
.L_x_17:


//--------------------- .nv.shared.reserved.0     --------------------------
	.section	.nv.shared.reserved.0,"aw",@nobits
	.weak		__nv_reservedSMEM_offset_0_alias
	.size		__nv_reservedSMEM_offset_0_alias, 0, 0
	.other		__nv_reservedSMEM_offset_0_alias,@"STO_CUDA_RESERVED_SHARED STV_DEFAULT"
__nv_reservedSMEM_offset_0_alias:
	.zero		0


//--------------------- .nv.global                --------------------------
	.section	.nv.global,"aw",@nobits
.nv.global:
	.type		_ZN79_INTERNAL_eeeff583_43_flash_fwd_hdim96_bf16_split_softcap_sm80_cu_a7f3af4d_49654cute1_E,@object
	.size		_ZN79_INTERNAL_eeeff583_43_flash_fwd_hdim96_bf16_split_softcap_sm80_cu_a7f3af4d_49654cute1_E,(_ZN79_INTERNAL_eeeff583_43_flash_fwd_hdim96_bf16_split_softcap_sm80_cu_a7f3af4d_49654cuda3std3__45__cpo6cbeginE - _ZN79_INTERNAL_eeeff583_43_flash_fwd_hdim96_bf16_split_softcap_sm80_cu_a7f3af4d_49654cute1_E)
_ZN79_INTERNAL_eeeff583_43_flash_fwd_hdim96_bf16_split_softcap_sm80_cu_a7f3af4d_49654cute1_E:
	.zero		1
	.type		_ZN79_INTERNAL_eeeff583_43_flash_fwd_hdim96_bf16_split_softcap_sm80_cu_a7f3af4d_49654cuda3std3__45__cpo6cbeginE,@object
	.size		_ZN79_INTERNAL_eeeff583_43_flash_fwd_hdim96_bf16_split_softcap_sm80_cu_a7f3af4d_49654cuda3std3__45__cpo6cbeginE,(_ZN79_INTERNAL_eeeff583_43_flash_fwd_hdim96_bf16_split_softcap_sm80_cu_a7f3af4d_49654cuda3std3__48in_placeE - _ZN79_INTERNAL_eeeff583_43_flash_fwd_hdim96_bf16_split_softcap_sm80_cu_a7f3af4d_49654cuda3std3__45__cpo6cbeginE)
_ZN79_INTERNAL_eeeff583_43_flash_fwd_hdim96_bf16_split_softcap_sm80_cu_a7f3af4d_49654cuda3std3__45__cpo6cbeginE:
	.zero		1
	.type		_ZN79_INTERNAL_eeeff583_43_flash_fwd_hdim96_bf16_split_softcap_sm80_cu_a7f3af4d_49654cuda3std3__48in_placeE,@object
	.size		_ZN79_INTERNAL_eeeff583_43_flash_fwd_hdim96_bf16_split_softcap_sm80_cu_a7f3af4d_49654cuda3std3__48in_placeE,(_ZN79_INTERNAL_eeeff583_43_flash_fwd_hdim96_bf16_split_softcap_sm80_cu_a7f3af4d_49654cuda3std6ranges3__45__cpo9iter_moveE - _ZN79_INTERNAL_eeeff583_43_flash_fwd_hdim96_bf16_split_softcap_sm80_cu_a7f3af4d_49654cuda3std3__48in_placeE)
_ZN79_INTERNAL_eeeff583_43_flash_fwd_hdim96_bf16_split_softcap_sm80_cu_a7f3af4d_49654cuda3std3__48in_placeE:
	.zero		1
	.type		_ZN79_INTERNAL_eeeff583_43_flash_fwd_hdim96_bf16_split_softcap_sm80_cu_a7f3af4d_49654cuda3std6ranges3__45__cpo9iter_moveE,@object
	.size		_ZN79_INTERNAL_eeeff583_43_flash_fwd_hdim96_bf16_split_softcap_sm80_cu_a7f3af4d_49654cuda3std6ranges3__45__cpo9iter_moveE,(_ZN79_INTERNAL_eeeff583_43_flash_fwd_hdim96_bf16_split_softcap_sm80_cu_a7f3af4d_49654cuda3std3__45__cpo5beginE - _ZN79_INTERNAL_eeeff583_43_flash_fwd_hdim96_bf16_split_softcap_sm80_cu_a7f3af4d_49654cuda3std6ranges3__45__cpo9iter_moveE)
_ZN79_INTERNAL_eeeff583_43_flash_fwd_hdim96_bf16_split_softcap_sm80_cu_a7f3af4d_49654cuda3std6ranges3__45__cpo9iter_moveE:
	.zero		1
	.type		_ZN79_INTERNAL_eeeff583_43_flash_fwd_hdim96_bf16_split_softcap_sm80_cu_a7f3af4d_49654cuda3std3__45__cpo5beginE,@object
	.size		_ZN79_INTERNAL_eeeff583_43_flash_fwd_hdim96_bf16_split_softcap_sm80_cu_a7f3af4d_49654cuda3std3__45__cpo5beginE,(_ZN79_INTERNAL_eeeff583_43_flash_fwd_hdim96_bf16_split_softcap_sm80_cu_a7f3af4d_49654cuda3std3__481_GLOBAL__N__eeeff583_43_flash_fwd_hdim96_bf16_split_softcap_sm80_cu_a7f3af4d_49656ignoreE - _ZN79_INTERNAL_eeeff583_43_flash_fwd_hdim96_bf16_split_softcap_sm80_cu_a7f3af4d_49654cuda3std3__45__cpo5beginE)
_ZN79_INTERNAL_eeeff583_43_flash_fwd_hdim96_bf16_split_softcap_sm80_cu_a7f3af4d_49654cuda3std3__45__cpo5beginE:
	.zero		1
	.type		_ZN79_INTERNAL_eeeff583_43_flash_fwd_hdim96_bf16_split_softcap_sm80_cu_a7f3af4d_49654cuda3std3__481_GLOBAL__N__eeeff583_43_flash_fwd_hdim96_bf16_split_softcap_sm80_cu_a7f3af4d_49656ignoreE,@object
	.size		_ZN79_INTERNAL_eeeff583_43_flash_fwd_hdim96_bf16_split_softcap_sm80_cu_a7f3af4d_49654cuda3std3__481_GLOBAL__N__eeeff583_43_flash_fwd_hdim96_bf16_split_softcap_sm80_cu_a7f3af4d_49656ignoreE,(_ZN79_INTERNAL_eeeff583_43_flash_fwd_hdim96_bf16_split_softcap_sm80_cu_a7f3af4d_49654cute7productE - _ZN79_INTERNAL_eeeff583_43_flash_fwd_hdim96_bf16_split_softcap_sm80_cu_a7f3af4d_49654cuda3std3__481_GLOBAL__N__eeeff583_43_flash_fwd_hdim96_bf16_split_softcap_sm80_cu_a7f3af4d_49656ignoreE)
_ZN79_INTERNAL_eeeff583_43_flash_fwd_hdim96_bf16_split_softcap_sm80_cu_a7f3af4d_49654cuda3std3__481_GLOBAL__N__eeeff583_43_flash_fwd_hdim96_bf16_split_softcap_sm80_cu_a7f3af4d_49656ignoreE:
	.zero		1
	.type		_ZN79_INTERNAL_eeeff583_43_flash_fwd_hdim96_bf16_split_softcap_sm80_cu_a7f3af4d_49654cute7productE,@object
	.size		_ZN79_INTERNAL_eeeff583_43_flash_fwd_hdim96_bf16_split_softcap_sm80_cu_a7f3af4d_49654cute7productE,(_ZN79_INTERNAL_eeeff583_43_flash_fwd_hdim96_bf16_split_softcap_sm80_cu_a7f3af4d_49654cuda3std3__45__cpo3endE - _ZN79_INTERNAL_eeeff583_43_flash_fwd_hdim96_bf16_split_softcap_sm80_cu_a7f3af4d_49654cute7productE)
_ZN79_INTERNAL_eeeff583_43_flash_fwd_hdim96_bf16_split_softcap_sm80_cu_a7f3af4d_49654cute7productE:
	.zero		1
	.type		_ZN79_INTERNAL_eeeff583_43_flash_fwd_hdim96_bf16_split_softcap_sm80_cu_a7f3af4d_49654cuda3std3__45__cpo3endE,@object
	.size		_ZN79_INTERNAL_eeeff583_43_flash_fwd_hdim96_bf16_split_softcap_sm80_cu_a7f3af4d_49654cuda3std3__45__cpo3endE,(_ZN79_INTERNAL_eeeff583_43_flash_fwd_hdim96_bf16_split_softcap_sm80_cu_a7f3af4d_49654cuda3std3__419piecewise_constructE - _ZN79_INTERNAL_eeeff583_43_flash_fwd_hdim96_bf16_split_softcap_sm80_cu_a7f3af4d_49654cuda3std3__45__cpo3endE)
_ZN79_INTERNAL_eeeff583_43_flash_fwd_hdim96_bf16_split_softcap_sm80_cu_a7f3af4d_49654cuda3std3__45__cpo3endE:
	.zero		1
	.type		_ZN79_INTERNAL_eeeff583_43_flash_fwd_hdim96_bf16_split_softcap_sm80_cu_a7f3af4d_49654cuda3std3__419piecewise_constructE,@object
	.size		_ZN79_INTERNAL_eeeff583_43_flash_fwd_hdim96_bf16_split_softcap_sm80_cu_a7f3af4d_49654cuda3std3__419piecewise_constructE,(_ZN79_INTERNAL_eeeff583_43_flash_fwd_hdim96_bf16_split_softcap_sm80_cu_a7f3af4d_49654cuda3std3__45__cpo4cendE - _ZN79_INTERNAL_eeeff583_43_flash_fwd_hdim96_bf16_split_softcap_sm80_cu_a7f3af4d_49654cuda3std3__419piecewise_constructE)
_ZN79_INTERNAL_eeeff583_43_flash_fwd_hdim96_bf16_split_softcap_sm80_cu_a7f3af4d_49654cuda3std3__419piecewise_constructE:
	.zero		1
	.type		_ZN79_INTERNAL_eeeff583_43_flash_fwd_hdim96_bf16_split_softcap_sm80_cu_a7f3af4d_49654cuda3std3__45__cpo4cendE,@object
	.size		_ZN79_INTERNAL_eeeff583_43_flash_fwd_hdim96_bf16_split_softcap_sm80_cu_a7f3af4d_49654cuda3std3__45__cpo4cendE,(_ZN79_INTERNAL_eeeff583_43_flash_fwd_hdim96_bf16_split_softcap_sm80_cu_a7f3af4d_49654cuda3std6ranges3__45__cpo4swapE - _ZN79_INTERNAL_eeeff583_43_flash_fwd_hdim96_bf16_split_softcap_sm80_cu_a7f3af4d_49654cuda3std3__45__cpo4cendE)
_ZN79_INTERNAL_eeeff583_43_flash_fwd_hdim96_bf16_split_softcap_sm80_cu_a7f3af4d_49654cuda3std3__45__cpo4cendE:
	.zero		1
	.type		_ZN79_INTERNAL_eeeff583_43_flash_fwd_hdim96_bf16_split_softcap_sm80_cu_a7f3af4d_49654cuda3std6ranges3__45__cpo4swapE,@object
	.size		_ZN79_INTERNAL_eeeff583_43_flash_fwd_hdim96_bf16_split_softcap_sm80_cu_a7f3af4d_49654cuda3std6ranges3__45__cpo4swapE,(.L_7 - _ZN79_INTERNAL_eeeff583_43_flash_fwd_hdim96_bf16_split_softcap_sm80_cu_a7f3af4d_49654cuda3std6ranges3__45__cpo4swapE)
_ZN79_INTERNAL_eeeff583_43_flash_fwd_hdim96_bf16_split_softcap_sm80_cu_a7f3af4d_49654cuda3std6ranges3__45__cpo4swapE:
	.zero		1
.L_7:


//--------------------- .nv.constant0._ZN7cutlass13device_kernelIN5flash19enable_sm80_to_sm89INS1_16FlashAttnFwdSm80INS1_25CollectiveMainloopFwdSm80ILi4ELi1ELb0EN4cute5tupleIJNS5_1CILi128EEENS7_ILi64EEENS7_ILi96EEEEEELi96ENS_10bfloat16_tEfNS_4arch4Sm80ELb0ELb0ELb1ELb0ELb0ELb0ELb1ELb1EEENS1_21CollectiveEpilogueFwdINS6_IJS8_SA_S9_EEENS6_IJNS7_ILi1EEESI_SI_EEESC_SE_Li128ELb0ELb1ELb1ELb0EEENS1_19SingleTileSchedulerILb0ELb1ELb1ELi128EEEEEEEEEvNT_6ParamsE --------------------------
	.section	.nv.constant0._ZN7cutlass13device_kernelIN5flash19enable_sm80_to_sm89INS1_16FlashAttnFwdSm80INS1_25CollectiveMainloopFwdSm80ILi4ELi1ELb0EN4cute5tupleIJNS5_1CILi128EEENS7_ILi64EEENS7_ILi96EEEEEELi96ENS_10bfloat16_tEfNS_4arch4Sm80ELb0ELb0ELb1ELb0ELb0ELb0ELb1ELb1EEENS1_21CollectiveEpilogueFwdINS6_IJS8_SA_S9_EEENS6_IJNS7_ILi1EEESI_SI_EEESC_SE_Li128ELb0ELb1ELb1ELb0EEENS1_19SingleTileSchedulerILb0ELb1ELb1ELi128EEEEEEEEEvNT_6ParamsE,"a",@progbits
	.sectionflags	@""
	.align	4
.nv.constant0._ZN7cutlass13device_kernelIN5flash19enable_sm80_to_sm89INS1_16FlashAttnFwdSm80INS1_25CollectiveMainloopFwdSm80ILi4ELi1ELb0EN4cute5tupleIJNS5_1CILi128EEENS7_ILi64EEENS7_ILi96EEEEEELi96ENS_10bfloat16_tEfNS_4arch4Sm80ELb0ELb0ELb1ELb0ELb0ELb0ELb1ELb1EEENS1_21CollectiveEpilogueFwdINS6_IJS8_SA_S9_EEENS6_IJNS7_ILi1EEESI_SI_EEESC_SE_Li128ELb0ELb1ELb1ELb0EEENS1_19SingleTileSchedulerILb0ELb1ELb1ELi128EEEEEEEEEvNT_6ParamsE:
	.zero		1576


//--------------------- .nv.constant0._ZN7cutlass13device_kernelIN5flash19enable_sm80_to_sm89INS1_16FlashAttnFwdSm80INS1_25CollectiveMainloopFwdSm80ILi4ELi1ELb0EN4cute5tupleIJNS5_1CILi128EEENS7_ILi48EEENS7_ILi96EEEEEELi96ENS_10bfloat16_tEfNS_4arch4Sm80ELb0ELb0ELb1ELb1ELb0ELb0ELb1ELb1EEENS1_21CollectiveEpilogueFwdINS6_IJS8_SA_S9_EEENS6_IJNS7_ILi1EEESI_SI_EEESC_SE_Li128ELb1ELb1ELb1ELb0EEENS1_36VarlenDynamicPersistentTileSchedulerILi128ELi48ELi128ELi128ELb1ELb1ELb0ELb0ELb1ELb1EEEEEEEEEvNT_6ParamsE --------------------------
	.section	.nv.constant0._ZN7cutlass13device_kernelIN5flash19enable_sm80_to_sm89INS1_16FlashAttnFwdSm80INS1_25CollectiveMainloopFwdSm80ILi4ELi1ELb0EN4cute5tupleIJNS5_1CILi128EEENS7_ILi48EEENS7_ILi96EEEEEELi96ENS_10bfloat16_tEfNS_4arch4Sm80ELb0ELb0ELb1ELb1ELb0ELb0ELb1ELb1EEENS1_21CollectiveEpilogueFwdINS6_IJS8_SA_S9_EEENS6_IJNS7_ILi1EEESI_SI_EEESC_SE_Li128ELb1ELb1ELb1ELb0EEENS1_36VarlenDynamicPersistentTileSchedulerILi128ELi48ELi128ELi128ELb1ELb1ELb0ELb0ELb1ELb1EEEEEEEEEvNT_6ParamsE,"a",@progbits
	.sectionflags	@""
	.align	4
.nv.constant0._ZN7cutlass13device_kernelIN5flash19enable_sm80_to_sm89INS1_16FlashAttnFwdSm80INS1_25CollectiveMainloopFwdSm80ILi4ELi1ELb0EN4cute5tupleIJNS5_1CILi128EEENS7_ILi48EEENS7_ILi96EEEEEELi96ENS_10bfloat16_tEfNS_4arch4Sm80ELb0ELb0ELb1ELb1ELb0ELb0ELb1ELb1EEENS1_21CollectiveEpilogueFwdINS6_IJS8_SA_S9_EEENS6_IJNS7_ILi1EEESI_SI_EEESC_SE_Li128ELb1ELb1ELb1ELb0EEENS1_36VarlenDynamicPersistentTileSchedulerILi128ELi48ELi128ELi128ELb1ELb1ELb0ELb0ELb1ELb1EEEEEEEEEvNT_6ParamsE:
	.zero		1608


//--------------------- .nv.constant0._ZN7cutlass13device_kernelIN5flash19enable_sm80_to_sm89INS1_16FlashAttnFwdSm80INS1_25CollectiveMainloopFwdSm80ILi4ELi1ELb0EN4cute5tupleIJNS5_1CILi128EEENS7_ILi48EEENS7_ILi96EEEEEELi96ENS_10bfloat16_tEfNS_4arch4Sm80ELb0ELb0ELb1ELb1ELb0ELb1ELb1ELb1EEENS1_21CollectiveEpilogueFwdINS6_IJS8_SA_S9_EEENS6_IJNS7_ILi1EEESI_SI_EEESC_SE_Li128ELb1ELb1ELb1ELb0EEENS1_36VarlenDynamicPersistentTileSchedulerILi128ELi48ELi128ELi128ELb1ELb1ELb0ELb0ELb1ELb1EEEEEEEEEvNT_6ParamsE --------------------------
	.section	.nv.constant0._ZN7cutlass13device_kernelIN5flash19enable_sm80_to_sm89INS1_16FlashAttnFwdSm80INS1_25CollectiveMainloopFwdSm80ILi4ELi1ELb0EN4cute5tupleIJNS5_1CILi128EEENS7_ILi48EEENS7_ILi96EEEEEELi96ENS_10bfloat16_tEfNS_4arch4Sm80ELb0ELb0ELb1ELb1ELb0ELb1ELb1ELb1EEENS1_21CollectiveEpilogueFwdINS6_IJS8_SA_S9_EEENS6_IJNS7_ILi1EEESI_SI_EEESC_SE_Li128ELb1ELb1ELb1ELb0EEENS1_36VarlenDynamicPersistentTileSchedulerILi128ELi48ELi128ELi128ELb1ELb1ELb0ELb0ELb1ELb1EEEEEEEEEvNT_6ParamsE,"a",@progbits
	.sectionflags	@""
	.align	4
.nv.constant0._ZN7cutlass13device_kernelIN5flash19enable_sm80_to_sm89INS1_16FlashAttnFwdSm80INS1_25CollectiveMainloopFwdSm80ILi4ELi1ELb0EN4cute5tupleIJNS5_1CILi128EEENS7_ILi48EEENS7_ILi96EEEEEELi96ENS_10bfloat16_tEfNS_4arch4Sm80ELb0ELb0ELb1ELb1ELb0ELb1ELb1ELb1EEENS1_21CollectiveEpilogueFwdINS6_IJS8_SA_S9_EEENS6_IJNS7_ILi1EEESI_SI_EEESC_SE_Li128ELb1ELb1ELb1ELb0EEENS1_36VarlenDynamicPersistentTileSchedulerILi128ELi48ELi128ELi128ELb1ELb1ELb0ELb0ELb1ELb1EEEEEEEEEvNT_6ParamsE:
	.zero		1608


//--------------------- .nv.constant0._ZN7cutlass13device_kernelIN5flash19enable_sm80_to_sm89INS1_16FlashAttnFwdSm80INS1_25CollectiveMainloopFwdSm80ILi4ELi1ELb0EN4cute5tupleIJNS5_1CILi128EEENS7_ILi48EEENS7_ILi96EEEEEELi96ENS_10bfloat16_tEfNS_4arch4Sm80ELb0ELb1ELb1ELb0ELb0ELb0ELb1ELb1EEENS1_21CollectiveEpilogueFwdINS6_IJS8_SA_S9_EEENS6_IJNS7_ILi1EEESI_SI_EEESC_SE_Li128ELb0ELb1ELb1ELb0EEENS1_19SingleTileSchedulerILb0ELb1ELb1ELi128EEEEEEEEEvNT_6ParamsE --------------------------
	.section	.nv.constant0._ZN7cutlass13device_kernelIN5flash19enable_sm80_to_sm89INS1_16FlashAttnFwdSm80INS1_25CollectiveMainloopFwdSm80ILi4ELi1ELb0EN4cute5tupleIJNS5_1CILi128EEENS7_ILi48EEENS7_ILi96EEEEEELi96ENS_10bfloat16_tEfNS_4arch4Sm80ELb0ELb1ELb1ELb0ELb0ELb0ELb1ELb1EEENS1_21CollectiveEpilogueFwdINS6_IJS8_SA_S9_EEENS6_IJNS7_ILi1EEESI_SI_EEESC_SE_Li128ELb0ELb1ELb1ELb0EEENS1_19SingleTileSchedulerILb0ELb1ELb1ELi128EEEEEEEEEvNT_6ParamsE,"a",@progbits
	.sectionflags	@""
	.align	4
.nv.constant0._ZN7cutlass13device_kernelIN5flash19enable_sm80_to_sm89INS1_16FlashAttnFwdSm80INS1_25CollectiveMainloopFwdSm80ILi4ELi1ELb0EN4cute5tupleIJNS5_1CILi128EEENS7_ILi48EEENS7_ILi96EEEEEELi96ENS_10bfloat16_tEfNS_4arch4Sm80ELb0ELb1ELb1ELb0ELb0ELb0ELb1ELb1EEENS1_21CollectiveEpilogueFwdINS6_IJS8_SA_S9_EEENS6_IJNS7_ILi1EEESI_SI_EEESC_SE_Li128ELb0ELb1ELb1ELb0EEENS1_19SingleTileSchedulerILb0ELb1ELb1ELi128EEEEEEEEEvNT_6ParamsE:
	.zero		1576


//--------------------- .nv.constant0._ZN7cutlass13device_kernelIN5flash19enable_sm80_to_sm89INS1_16FlashAttnFwdSm80INS1_25CollectiveMainloopFwdSm80ILi4ELi1ELb0EN4cute5tupleIJNS5_1CILi128EEENS7_ILi48EEENS7_ILi96EEEEEELi96ENS_10bfloat16_tEfNS_4arch4Sm80ELb0ELb1ELb1ELb1ELb0ELb0ELb1ELb1EEENS1_21CollectiveEpilogueFwdINS6_IJS8_SA_S9_EEENS6_IJNS7_ILi1EEESI_SI_EEESC_SE_Li128ELb1ELb1ELb1ELb0EEENS1_36VarlenDynamicPersistentTileSchedulerILi128ELi48ELi128ELi128ELb1ELb1ELb0ELb1ELb0ELb1EEEEEEEEEvNT_6ParamsE --------------------------
	.section	.nv.constant0._ZN7cutlass13device_kernelIN5flash19enable_sm80_to_sm89INS1_16FlashAttnFwdSm80INS1_25CollectiveMainloopFwdSm80ILi4ELi1ELb0EN4cute5tupleIJNS5_1CILi128EEENS7_ILi48EEENS7_ILi96EEEEEELi96ENS_10bfloat16_tEfNS_4arch4Sm80ELb0ELb1ELb1ELb1ELb0ELb0ELb1ELb1EEENS1_21CollectiveEpilogueFwdINS6_IJS8_SA_S9_EEENS6_IJNS7_ILi1EEESI_SI_EEESC_SE_Li128ELb1ELb1ELb1ELb0EEENS1_36VarlenDynamicPersistentTileSchedulerILi128ELi48ELi128ELi128ELb1ELb1ELb0ELb1ELb0ELb1EEEEEEEEEvNT_6ParamsE,"a",@progbits
	.sectionflags	@""
	.align	4
.nv.constant0._ZN7cutlass13device_kernelIN5flash19enable_sm80_to_sm89INS1_16FlashAttnFwdSm80INS1_25CollectiveMainloopFwdSm80ILi4ELi1ELb0EN4cute5tupleIJNS5_1CILi128EEENS7_ILi48EEENS7_ILi96EEEEEELi96ENS_10bfloat16_tEfNS_4arch4Sm80ELb0ELb1ELb1ELb1ELb0ELb0ELb1ELb1EEENS1_21CollectiveEpilogueFwdINS6_IJS8_SA_S9_EEENS6_IJNS7_ILi1EEESI_SI_EEESC_SE_Li128ELb1ELb1ELb1ELb0EEENS1_36VarlenDynamicPersistentTileSchedulerILi128ELi48ELi128ELi128ELb1ELb1ELb0ELb1ELb0ELb1EEEEEEEEEvNT_6ParamsE:
	.zero		1608


//--------------------- .nv.constant0._ZN7cutlass13device_kernelIN5flash19enable_sm80_to_sm89INS1_16FlashAttnFwdSm80INS1_25CollectiveMainloopFwdSm80ILi4ELi1ELb0EN4cute5tupleIJNS5_1CILi128EEENS7_ILi48EEENS7_ILi96EEEEEELi96ENS_10bfloat16_tEfNS_4arch4Sm80ELb0ELb1ELb1ELb1ELb0ELb1ELb1ELb1EEENS1_21CollectiveEpilogueFwdINS6_IJS8_SA_S9_EEENS6_IJNS7_ILi1EEESI_SI_EEESC_SE_Li128ELb1ELb1ELb1ELb0EEENS1_36VarlenDynamicPersistentTileSchedulerILi128ELi48ELi128ELi128ELb1ELb1ELb0ELb1ELb0ELb1EEEEEEEEEvNT_6ParamsE --------------------------
	.section	.nv.constant0._ZN7cutlass13device_kernelIN5flash19enable_sm80_to_sm89INS1_16FlashAttnFwdSm80INS1_25CollectiveMainloopFwdSm80ILi4ELi1ELb0EN4cute5tupleIJNS5_1CILi128EEENS7_ILi48EEENS7_ILi96EEEEEELi96ENS_10bfloat16_tEfNS_4arch4Sm80ELb0ELb1ELb1ELb1ELb0ELb1ELb1ELb1EEENS1_21CollectiveEpilogueFwdINS6_IJS8_SA_S9_EEENS6_IJNS7_ILi1EEESI_SI_EEESC_SE_Li128ELb1ELb1ELb1ELb0EEENS1_36VarlenDynamicPersistentTileSchedulerILi128ELi48ELi128ELi128ELb1ELb1ELb0ELb1ELb0ELb1EEEEEEEEEvNT_6ParamsE,"a",@progbits
	.sectionflags	@""
	.align	4
.nv.constant0._ZN7cutlass13device_kernelIN5flash19enable_sm80_to_sm89INS1_16FlashAttnFwdSm80INS1_25CollectiveMainloopFwdSm80ILi4ELi1ELb0EN4cute5tupleIJNS5_1CILi128EEENS7_ILi48EEENS7_ILi96EEEEEELi96ENS_10bfloat16_tEfNS_4arch4Sm80ELb0ELb1ELb1ELb1ELb0ELb1ELb1ELb1EEENS1_21CollectiveEpilogueFwdINS6_IJS8_SA_S9_EEENS6_IJNS7_ILi1EEESI_SI_EEESC_SE_Li128ELb1ELb1ELb1ELb0EEENS1_36VarlenDynamicPersistentTileSchedulerILi128ELi48ELi128ELi128ELb1ELb1ELb0ELb1ELb0ELb1EEEEEEEEEvNT_6ParamsE:
	.zero		1608


//--------------------- .nv.constant0._ZN7cutlass13device_kernelIN5flash19enable_sm80_to_sm89INS1_16FlashAttnFwdSm80INS1_25CollectiveMainloopFwdSm80ILi4ELi1ELb0EN4cute5tupleIJNS5_1CILi128EEENS7_ILi64EEENS7_ILi96EEEEEELi96ENS_10bfloat16_tEfNS_4arch4Sm80ELb1ELb0ELb1ELb0ELb0ELb0ELb1ELb1EEENS1_21CollectiveEpilogueFwdINS6_IJS8_SA_S9_EEENS6_IJNS7_ILi1EEESI_SI_EEESC_SE_Li128ELb0ELb1ELb1ELb0EEENS1_30DynamicPersistentTileSchedulerILi128ELi128ELb1ELb1ELb0EEEEEEEEEvNT_6ParamsE --------------------------
	.section	.nv.constant0._ZN7cutlass13device_kernelIN5flash19enable_sm80_to_sm89INS1_16FlashAttnFwdSm80INS1_25CollectiveMainloopFwdSm80ILi4ELi1ELb0EN4cute5tupleIJNS5_1CILi128EEENS7_ILi64EEENS7_ILi96EEEEEELi96ENS_10bfloat16_tEfNS_4arch4Sm80ELb1ELb0ELb1ELb0ELb0ELb0ELb1ELb1EEENS1_21CollectiveEpilogueFwdINS6_IJS8_SA_S9_EEENS6_IJNS7_ILi1EEESI_SI_EEESC_SE_Li128ELb0ELb1ELb1ELb0EEENS1_30DynamicPersistentTileSchedulerILi128ELi128ELb1ELb1ELb0EEEEEEEEEvNT_6ParamsE,"a",@progbits
	.sectionflags	@""
	.align	4
.nv.constant0._ZN7cutlass13device_kernelIN5flash19enable_sm80_to_sm89INS1_16FlashAttnFwdSm80INS1_25CollectiveMainloopFwdSm80ILi4ELi1ELb0EN4cute5tupleIJNS5_1CILi128EEENS7_ILi64EEENS7_ILi96EEEEEELi96ENS_10bfloat16_tEfNS_4arch4Sm80ELb1ELb0ELb1ELb0ELb0ELb0ELb1ELb1EEENS1_21CollectiveEpilogueFwdINS6_IJS8_SA_S9_EEENS6_IJNS7_ILi1EEESI_SI_EEESC_SE_Li128ELb0ELb1ELb1ELb0EEENS1_30DynamicPersistentTileSchedulerILi128ELi128ELb1ELb1ELb0EEEEEEEEEvNT_6ParamsE:
	.zero		1592


//--------------------- .nv.constant0._ZN7cutlass13device_kernelIN5flash19enable_sm80_to_sm89INS1_16FlashAttnFwdSm80INS1_25CollectiveMainloopFwdSm80ILi4ELi1ELb0EN4cute5tupleIJNS5_1CILi128EEENS7_ILi48EEENS7_ILi96EEEEEELi96ENS_10bfloat16_tEfNS_4arch4Sm80ELb1ELb0ELb1ELb1ELb0ELb0ELb1ELb1EEENS1_21CollectiveEpilogueFwdINS6_IJS8_SA_S9_EEENS6_IJNS7_ILi1EEESI_SI_EEESC_SE_Li128ELb1ELb1ELb1ELb0EEENS1_36VarlenDynamicPersistentTileSchedulerILi128ELi48ELi128ELi128ELb1ELb1ELb0ELb1ELb1ELb1EEEEEEEEEvNT_6ParamsE --------------------------
	.section	.nv.constant0._ZN7cutlass13device_kernelIN5flash19enable_sm80_to_sm89INS1_16FlashAttnFwdSm80INS1_25CollectiveMainloopFwdSm80ILi4ELi1ELb0EN4cute5tupleIJNS5_1CILi128EEENS7_ILi48EEENS7_ILi96EEEEEELi96ENS_10bfloat16_tEfNS_4arch4Sm80ELb1ELb0ELb1ELb1ELb0ELb0ELb1ELb1EEENS1_21CollectiveEpilogueFwdINS6_IJS8_SA_S9_EEENS6_IJNS7_ILi1EEESI_SI_EEESC_SE_Li128ELb1ELb1ELb1ELb0EEENS1_36VarlenDynamicPersistentTileSchedulerILi128ELi48ELi128ELi128ELb1ELb1ELb0ELb1ELb1ELb1EEEEEEEEEvNT_6ParamsE,"a",@progbits
	.sectionflags	@""
	.align	4
.nv.constant0._ZN7cutlass13device_kernelIN5flash19enable_sm80_to_sm89INS1_16FlashAttnFwdSm80INS1_25CollectiveMainloopFwdSm80ILi4ELi1ELb0EN4cute5tupleIJNS5_1CILi128EEENS7_ILi48EEENS7_ILi96EEEEEELi96ENS_10bfloat16_tEfNS_4arch4Sm80ELb1ELb0ELb1ELb1ELb0ELb0ELb1ELb1EEENS1_21CollectiveEpilogueFwdINS6_IJS8_SA_S9_EEENS6_IJNS7_ILi1EEESI_SI_EEESC_SE_Li128ELb1ELb1ELb1ELb0EEENS1_36VarlenDynamicPersistentTileSchedulerILi128ELi48ELi128ELi128ELb1ELb1ELb0ELb1ELb1ELb1EEEEEEEEEvNT_6ParamsE:
	.zero		1608


//--------------------- .nv.constant0._ZN7cutlass13device_kernelIN5flash19enable_sm80_to_sm89INS1_16FlashAttnFwdSm80INS1_25CollectiveMainloopFwdSm80ILi4ELi1ELb0EN4cute5tupleIJNS5_1CILi128EEENS7_ILi48EEENS7_ILi96EEEEEELi96ENS_10bfloat16_tEfNS_4arch4Sm80ELb1ELb0ELb1ELb1ELb0ELb1ELb1ELb1EEENS1_21CollectiveEpilogueFwdINS6_IJS8_SA_S9_EEENS6_IJNS7_ILi1EEESI_SI_EEESC_SE_Li128ELb1ELb1ELb1ELb0EEENS1_36VarlenDynamicPersistentTileSchedulerILi128ELi48ELi128ELi128ELb1ELb1ELb0ELb1ELb1ELb1EEEEEEEEEvNT_6ParamsE --------------------------
	.section	.nv.constant0._ZN7cutlass13device_kernelIN5flash19enable_sm80_to_sm89INS1_16FlashAttnFwdSm80INS1_25CollectiveMainloopFwdSm80ILi4ELi1ELb0EN4cute5tupleIJNS5_1CILi128EEENS7_ILi48EEENS7_ILi96EEEEEELi96ENS_10bfloat16_tEfNS_4arch4Sm80ELb1ELb0ELb1ELb1ELb0ELb1ELb1ELb1EEENS1_21CollectiveEpilogueFwdINS6_IJS8_SA_S9_EEENS6_IJNS7_ILi1EEESI_SI_EEESC_SE_Li128ELb1ELb1ELb1ELb0EEENS1_36VarlenDynamicPersistentTileSchedulerILi128ELi48ELi128ELi128ELb1ELb1ELb0ELb1ELb1ELb1EEEEEEEEEvNT_6ParamsE,"a",@progbits
	.sectionflags	@""
	.align	4
.nv.constant0._ZN7cutlass13device_kernelIN5flash19enable_sm80_to_sm89INS1_16FlashAttnFwdSm80INS1_25CollectiveMainloopFwdSm80ILi4ELi1ELb0EN4cute5tupleIJNS5_1CILi128EEENS7_ILi48EEENS7_ILi96EEEEEELi96ENS_10bfloat16_tEfNS_4arch4Sm80ELb1ELb0ELb1ELb1ELb0ELb1ELb1ELb1EEENS1_21CollectiveEpilogueFwdINS6_IJS8_SA_S9_EEENS6_IJNS7_ILi1EEESI_SI_EEESC_SE_Li128ELb1ELb1ELb1ELb0EEENS1_36VarlenDynamicPersistentTileSchedulerILi128ELi48ELi128ELi128ELb1ELb1ELb0ELb1ELb1ELb1EEEEEEEEEvNT_6ParamsE:
	.zero		1608


//--------------------- SYMBOLS --------------------------

	.type		.nv.reservedSmem.offset0,@object
	.size		.nv.reservedSmem.offset0,0x4
